//
// Generated by NVIDIA NVVM Compiler
//
// Compiler Build ID: CL-36424714
// Cuda compilation tools, release 13.0, V13.0.88
// Based on NVVM 20.0.0
//

.version 9.0
.target sm_100
.address_size 64

	// .globl	_Z11kernal_scanPfS_iS_
// _ZZ11kernal_scanPfS_iS_E10scan_array has been demoted

.visible .entry _Z11kernal_scanPfS_iS_(
	.param .u64 .ptr .align 1 _Z11kernal_scanPfS_iS__param_0,
	.param .u64 .ptr .align 1 _Z11kernal_scanPfS_iS__param_1,
	.param .u32 _Z11kernal_scanPfS_iS__param_2,
	.param .u64 .ptr .align 1 _Z11kernal_scanPfS_iS__param_3
)
{
	.reg .pred 	%p<29>;
	.reg .b32 	%r<299>;
	.reg .b32 	%f<74>;
	.reg .b64 	%rd<43>;
	// demoted variable
	.shared .align 4 .b8 _ZZ11kernal_scanPfS_iS_E10scan_array[2176];
	ld.param.u64 	%rd4, [_Z11kernal_scanPfS_iS__param_0];
	ld.param.u64 	%rd5, [_Z11kernal_scanPfS_iS__param_1];
	ld.param.u32 	%r11, [_Z11kernal_scanPfS_iS__param_2];
	ld.param.u64 	%rd6, [_Z11kernal_scanPfS_iS__param_3];
	cvta.to.global.u64 	%rd1, %rd6;
	cvta.to.global.u64 	%rd2, %rd4;
	cvta.to.global.u64 	%rd3, %rd5;
	mov.u32 	%r1, %tid.x;
	mov.u32 	%r2, %ntid.x;
	shl.b32 	%r3, %r2, 1;
	mov.u32 	%r4, %ctaid.x;
	mul.lo.s32 	%r5, %r3, %r4;
	mov.u32 	%r12, %nctaid.x;
	add.s32 	%r6, %r12, -1;
	setp.ne.s32 	%p1, %r4, %r6;
	shr.u32 	%r13, %r1, 4;
	add.s32 	%r14, %r13, %r1;
	shl.b32 	%r15, %r14, 2;
	mov.u32 	%r16, _ZZ11kernal_scanPfS_iS_E10scan_array;
	add.s32 	%r7, %r16, %r15;
	@%p1 bra 	$L__BB0_10;
	and.b32  	%r25, %r11, 1;
	setp.eq.b32 	%p2, %r25, 1;
	@%p2 bra 	$L__BB0_3;
	add.s32 	%r72, %r5, %r1;
	mul.wide.u32 	%rd19, %r72, 4;
	add.s64 	%rd20, %rd3, %rd19;
	ld.global.f32 	%f7, [%rd20];
	st.shared.f32 	[%r7], %f7;
	add.s32 	%r73, %r1, %r2;
	add.s32 	%r74, %r72, %r2;
	mul.wide.u32 	%rd21, %r74, 4;
	add.s64 	%rd22, %rd3, %rd21;
	ld.global.f32 	%f8, [%rd22];
	shr.u32 	%r75, %r73, 4;
	add.s32 	%r76, %r75, %r73;
	shl.b32 	%r77, %r76, 2;
	add.s32 	%r79, %r16, %r77;
	st.shared.f32 	[%r79], %f8;
	bra.uni 	$L__BB0_11;
$L__BB0_3:
	shr.s32 	%r26, %r11, 31;
	shr.u32 	%r27, %r26, 23;
	add.s32 	%r28, %r11, %r27;
	and.b32  	%r29, %r28, -512;
	sub.s32 	%r30, %r11, %r29;
	setp.lt.s32 	%p3, %r30, 256;
	@%p3 bra 	$L__BB0_7;
	shr.u32 	%r52, %r26, 24;
	add.s32 	%r53, %r11, %r52;
	and.b32  	%r54, %r53, -256;
	sub.s32 	%r55, %r11, %r54;
	setp.ge.u32 	%p5, %r1, %r55;
	@%p5 bra 	$L__BB0_6;
	add.s32 	%r64, %r5, %r1;
	mul.wide.u32 	%rd15, %r64, 4;
	add.s64 	%rd16, %rd3, %rd15;
	ld.global.f32 	%f5, [%rd16];
	st.shared.f32 	[%r7], %f5;
	add.s32 	%r65, %r1, %r2;
	add.s32 	%r66, %r64, %r2;
	mul.wide.u32 	%rd17, %r66, 4;
	add.s64 	%rd18, %rd3, %rd17;
	ld.global.f32 	%f6, [%rd18];
	shr.u32 	%r67, %r65, 4;
	add.s32 	%r68, %r67, %r65;
	shl.b32 	%r69, %r68, 2;
	add.s32 	%r71, %r16, %r69;
	st.shared.f32 	[%r71], %f6;
	bra.uni 	$L__BB0_11;
$L__BB0_6:
	add.s32 	%r56, %r5, %r1;
	mul.wide.u32 	%rd13, %r56, 4;
	add.s64 	%rd14, %rd3, %rd13;
	ld.global.f32 	%f4, [%rd14];
	st.shared.f32 	[%r7], %f4;
	add.s32 	%r57, %r1, %r2;
	shr.u32 	%r58, %r57, 4;
	add.s32 	%r59, %r58, %r57;
	shl.b32 	%r60, %r59, 2;
	add.s32 	%r62, %r16, %r60;
	mov.b32 	%r63, 0;
	st.shared.u32 	[%r62], %r63;
	bra.uni 	$L__BB0_11;
$L__BB0_7:
	shr.u32 	%r32, %r26, 24;
	add.s32 	%r33, %r11, %r32;
	and.b32  	%r34, %r33, -256;
	sub.s32 	%r35, %r11, %r34;
	setp.ge.u32 	%p4, %r1, %r35;
	@%p4 bra 	$L__BB0_9;
	add.s32 	%r43, %r5, %r1;
	mul.wide.u32 	%rd11, %r43, 4;
	add.s64 	%rd12, %rd3, %rd11;
	ld.global.f32 	%f3, [%rd12];
	st.shared.f32 	[%r7], %f3;
	add.s32 	%r44, %r1, %r2;
	shr.u32 	%r45, %r44, 4;
	add.s32 	%r46, %r45, %r44;
	shl.b32 	%r47, %r46, 2;
	add.s32 	%r49, %r16, %r47;
	mov.b32 	%r50, 0;
	st.shared.u32 	[%r49], %r50;
	bra.uni 	$L__BB0_11;
$L__BB0_9:
	mov.b32 	%r36, 0;
	st.shared.u32 	[%r7], %r36;
	add.s32 	%r37, %r1, %r2;
	shr.u32 	%r38, %r37, 4;
	add.s32 	%r39, %r38, %r37;
	shl.b32 	%r40, %r39, 2;
	add.s32 	%r42, %r16, %r40;
	st.shared.u32 	[%r42], %r36;
	bra.uni 	$L__BB0_11;
$L__BB0_10:
	add.s32 	%r17, %r5, %r1;
	mul.wide.u32 	%rd7, %r17, 4;
	add.s64 	%rd8, %rd3, %rd7;
	ld.global.f32 	%f1, [%rd8];
	st.shared.f32 	[%r7], %f1;
	add.s32 	%r18, %r1, %r2;
	add.s32 	%r19, %r17, %r2;
	mul.wide.u32 	%rd9, %r19, 4;
	add.s64 	%rd10, %rd3, %rd9;
	ld.global.f32 	%f2, [%rd10];
	shr.u32 	%r20, %r18, 4;
	add.s32 	%r21, %r20, %r18;
	shl.b32 	%r22, %r21, 2;
	add.s32 	%r24, %r16, %r22;
	st.shared.f32 	[%r24], %f2;
$L__BB0_11:
	bar.sync 	0;
	add.s32 	%r8, %r1, 1;
	setp.gt.u32 	%p6, %r1, 255;
	@%p6 bra 	$L__BB0_13;
	shl.b32 	%r80, %r8, 1;
	add.s32 	%r81, %r80, -1;
	add.s32 	%r82, %r80, -2;
	shr.u32 	%r83, %r82, 4;
	add.s32 	%r84, %r83, %r80;
	shl.b32 	%r85, %r84, 2;
	add.s32 	%r87, %r16, %r85;
	ld.shared.f32 	%f9, [%r87+-8];
	shr.u32 	%r88, %r81, 4;
	add.s32 	%r89, %r88, %r80;
	shl.b32 	%r90, %r89, 2;
	add.s32 	%r91, %r16, %r90;
	ld.shared.f32 	%f10, [%r91+-4];
	add.f32 	%f11, %f9, %f10;
	st.shared.f32 	[%r91+-4], %f11;
$L__BB0_13:
	bar.sync 	0;
	setp.gt.u32 	%p7, %r1, 127;
	@%p7 bra 	$L__BB0_15;
	shl.b32 	%r92, %r8, 2;
	add.s32 	%r93, %r92, -1;
	add.s32 	%r94, %r92, -3;
	shr.u32 	%r95, %r94, 4;
	add.s32 	%r96, %r95, %r92;
	shl.b32 	%r97, %r96, 2;
	add.s32 	%r99, %r16, %r97;
	ld.shared.f32 	%f12, [%r99+-12];
	shr.u32 	%r100, %r93, 4;
	add.s32 	%r101, %r100, %r92;
	shl.b32 	%r102, %r101, 2;
	add.s32 	%r103, %r16, %r102;
	ld.shared.f32 	%f13, [%r103+-4];
	add.f32 	%f14, %f12, %f13;
	st.shared.f32 	[%r103+-4], %f14;
$L__BB0_15:
	bar.sync 	0;
	setp.gt.u32 	%p8, %r1, 63;
	@%p8 bra 	$L__BB0_17;
	shl.b32 	%r104, %r8, 3;
	add.s32 	%r105, %r104, -1;
	add.s32 	%r106, %r104, -5;
	shr.u32 	%r107, %r106, 4;
	add.s32 	%r108, %r107, %r104;
	shl.b32 	%r109, %r108, 2;
	add.s32 	%r111, %r16, %r109;
	ld.shared.f32 	%f15, [%r111+-20];
	shr.u32 	%r112, %r105, 4;
	add.s32 	%r113, %r112, %r104;
	shl.b32 	%r114, %r113, 2;
	add.s32 	%r115, %r16, %r114;
	ld.shared.f32 	%f16, [%r115+-4];
	add.f32 	%f17, %f15, %f16;
	st.shared.f32 	[%r115+-4], %f17;
$L__BB0_17:
	bar.sync 	0;
	setp.gt.u32 	%p9, %r1, 31;
	@%p9 bra 	$L__BB0_19;
	shl.b32 	%r116, %r8, 4;
	add.s32 	%r117, %r116, -1;
	add.s32 	%r118, %r116, -9;
	shr.u32 	%r119, %r118, 4;
	add.s32 	%r120, %r119, %r116;
	shl.b32 	%r121, %r120, 2;
	add.s32 	%r123, %r16, %r121;
	ld.shared.f32 	%f18, [%r123+-36];
	shr.u32 	%r124, %r117, 4;
	add.s32 	%r125, %r124, %r116;
	shl.b32 	%r126, %r125, 2;
	add.s32 	%r127, %r16, %r126;
	ld.shared.f32 	%f19, [%r127+-4];
	add.f32 	%f20, %f18, %f19;
	st.shared.f32 	[%r127+-4], %f20;
$L__BB0_19:
	bar.sync 	0;
	setp.gt.u32 	%p10, %r1, 15;
	@%p10 bra 	$L__BB0_21;
	shl.b32 	%r128, %r8, 5;
	add.s32 	%r129, %r128, -1;
	add.s32 	%r130, %r128, -17;
	shr.u32 	%r131, %r130, 4;
	add.s32 	%r132, %r131, %r128;
	shl.b32 	%r133, %r132, 2;
	add.s32 	%r135, %r16, %r133;
	ld.shared.f32 	%f21, [%r135+-68];
	shr.u32 	%r136, %r129, 4;
	add.s32 	%r137, %r136, %r128;
	shl.b32 	%r138, %r137, 2;
	add.s32 	%r139, %r16, %r138;
	ld.shared.f32 	%f22, [%r139+-4];
	add.f32 	%f23, %f21, %f22;
	st.shared.f32 	[%r139+-4], %f23;
$L__BB0_21:
	bar.sync 	0;
	setp.gt.u32 	%p11, %r1, 7;
	@%p11 bra 	$L__BB0_23;
	shl.b32 	%r140, %r8, 6;
	add.s32 	%r141, %r140, -1;
	add.s32 	%r142, %r140, -33;
	shr.u32 	%r143, %r142, 4;
	add.s32 	%r144, %r143, %r140;
	shl.b32 	%r145, %r144, 2;
	add.s32 	%r147, %r16, %r145;
	ld.shared.f32 	%f24, [%r147+-132];
	shr.u32 	%r148, %r141, 4;
	add.s32 	%r149, %r148, %r140;
	shl.b32 	%r150, %r149, 2;
	add.s32 	%r151, %r16, %r150;
	ld.shared.f32 	%f25, [%r151+-4];
	add.f32 	%f26, %f24, %f25;
	st.shared.f32 	[%r151+-4], %f26;
$L__BB0_23:
	bar.sync 	0;
	setp.gt.u32 	%p12, %r1, 3;
	@%p12 bra 	$L__BB0_25;
	shl.b32 	%r152, %r8, 7;
	add.s32 	%r153, %r152, -1;
	add.s32 	%r154, %r152, -65;
	shr.u32 	%r155, %r154, 4;
	add.s32 	%r156, %r155, %r152;
	shl.b32 	%r157, %r156, 2;
	add.s32 	%r159, %r16, %r157;
	ld.shared.f32 	%f27, [%r159+-260];
	shr.u32 	%r160, %r153, 4;
	add.s32 	%r161, %r160, %r152;
	shl.b32 	%r162, %r161, 2;
	add.s32 	%r163, %r16, %r162;
	ld.shared.f32 	%f28, [%r163+-4];
	add.f32 	%f29, %f27, %f28;
	st.shared.f32 	[%r163+-4], %f29;
$L__BB0_25:
	bar.sync 	0;
	setp.gt.u32 	%p13, %r1, 1;
	@%p13 bra 	$L__BB0_27;
	shl.b32 	%r164, %r8, 8;
	add.s32 	%r165, %r164, -1;
	add.s32 	%r166, %r164, -129;
	shr.u32 	%r167, %r166, 4;
	add.s32 	%r168, %r167, %r164;
	shl.b32 	%r169, %r168, 2;
	add.s32 	%r171, %r16, %r169;
	ld.shared.f32 	%f30, [%r171+-516];
	shr.u32 	%r172, %r165, 4;
	add.s32 	%r173, %r172, %r164;
	shl.b32 	%r174, %r173, 2;
	add.s32 	%r175, %r16, %r174;
	ld.shared.f32 	%f31, [%r175+-4];
	add.f32 	%f32, %f30, %f31;
	st.shared.f32 	[%r175+-4], %f32;
$L__BB0_27:
	bar.sync 	0;
	setp.ne.s32 	%p14, %r1, 0;
	@%p14 bra 	$L__BB0_29;
	ld.shared.f32 	%f33, [_ZZ11kernal_scanPfS_iS_E10scan_array+1080];
	ld.shared.f32 	%f34, [_ZZ11kernal_scanPfS_iS_E10scan_array+2168];
	add.f32 	%f35, %f33, %f34;
	st.shared.f32 	[_ZZ11kernal_scanPfS_iS_E10scan_array+2168], %f35;
$L__BB0_29:
	setp.ne.s32 	%p15, %r1, 0;
	bar.sync 	0;
	@%p15 bra 	$L__BB0_31;
	add.s32 	%r176, %r3, -1;
	shr.u32 	%r177, %r176, 4;
	add.s32 	%r178, %r177, %r3;
	shl.b32 	%r179, %r178, 2;
	add.s32 	%r181, %r16, %r179;
	mov.b32 	%r182, 0;
	st.shared.u32 	[%r181+-4], %r182;
	ld.shared.f32 	%f36, [_ZZ11kernal_scanPfS_iS_E10scan_array+2168];
	ld.shared.f32 	%f37, [_ZZ11kernal_scanPfS_iS_E10scan_array+1080];
	add.f32 	%f38, %f36, %f37;
	st.shared.f32 	[_ZZ11kernal_scanPfS_iS_E10scan_array+2168], %f38;
	st.shared.f32 	[_ZZ11kernal_scanPfS_iS_E10scan_array+1080], %f36;
$L__BB0_31:
	setp.gt.u32 	%p16, %r1, 1;
	bar.sync 	0;
	@%p16 bra 	$L__BB0_33;
	shl.b32 	%r183, %r8, 8;
	add.s32 	%r184, %r183, -1;
	shr.u32 	%r185, %r184, 4;
	add.s32 	%r186, %r185, %r183;
	shl.b32 	%r187, %r186, 2;
	add.s32 	%r189, %r16, %r187;
	ld.shared.f32 	%f39, [%r189+-4];
	add.s32 	%r190, %r183, -129;
	shr.u32 	%r191, %r190, 4;
	add.s32 	%r192, %r191, %r183;
	shl.b32 	%r193, %r192, 2;
	add.s32 	%r194, %r16, %r193;
	ld.shared.f32 	%f40, [%r194+-516];
	add.f32 	%f41, %f39, %f40;
	st.shared.f32 	[%r189+-4], %f41;
	st.shared.f32 	[%r194+-516], %f39;
$L__BB0_33:
	setp.gt.u32 	%p17, %r1, 3;
	bar.sync 	0;
	@%p17 bra 	$L__BB0_35;
	shl.b32 	%r195, %r8, 7;
	add.s32 	%r196, %r195, -1;
	shr.u32 	%r197, %r196, 4;
	add.s32 	%r198, %r197, %r195;
	shl.b32 	%r199, %r198, 2;
	add.s32 	%r201, %r16, %r199;
	ld.shared.f32 	%f42, [%r201+-4];
	add.s32 	%r202, %r195, -65;
	shr.u32 	%r203, %r202, 4;
	add.s32 	%r204, %r203, %r195;
	shl.b32 	%r205, %r204, 2;
	add.s32 	%r206, %r16, %r205;
	ld.shared.f32 	%f43, [%r206+-260];
	add.f32 	%f44, %f42, %f43;
	st.shared.f32 	[%r201+-4], %f44;
	st.shared.f32 	[%r206+-260], %f42;
$L__BB0_35:
	setp.gt.u32 	%p18, %r1, 7;
	bar.sync 	0;
	@%p18 bra 	$L__BB0_37;
	shl.b32 	%r207, %r8, 6;
	add.s32 	%r208, %r207, -1;
	shr.u32 	%r209, %r208, 4;
	add.s32 	%r210, %r209, %r207;
	shl.b32 	%r211, %r210, 2;
	add.s32 	%r213, %r16, %r211;
	ld.shared.f32 	%f45, [%r213+-4];
	add.s32 	%r214, %r207, -33;
	shr.u32 	%r215, %r214, 4;
	add.s32 	%r216, %r215, %r207;
	shl.b32 	%r217, %r216, 2;
	add.s32 	%r218, %r16, %r217;
	ld.shared.f32 	%f46, [%r218+-132];
	add.f32 	%f47, %f45, %f46;
	st.shared.f32 	[%r213+-4], %f47;
	st.shared.f32 	[%r218+-132], %f45;
$L__BB0_37:
	setp.gt.u32 	%p19, %r1, 15;
	bar.sync 	0;
	@%p19 bra 	$L__BB0_39;
	shl.b32 	%r219, %r8, 5;
	add.s32 	%r220, %r219, -1;
	shr.u32 	%r221, %r220, 4;
	add.s32 	%r222, %r221, %r219;
	shl.b32 	%r223, %r222, 2;
	add.s32 	%r225, %r16, %r223;
	ld.shared.f32 	%f48, [%r225+-4];
	add.s32 	%r226, %r219, -17;
	shr.u32 	%r227, %r226, 4;
	add.s32 	%r228, %r227, %r219;
	shl.b32 	%r229, %r228, 2;
	add.s32 	%r230, %r16, %r229;
	ld.shared.f32 	%f49, [%r230+-68];
	add.f32 	%f50, %f48, %f49;
	st.shared.f32 	[%r225+-4], %f50;
	st.shared.f32 	[%r230+-68], %f48;
$L__BB0_39:
	setp.gt.u32 	%p20, %r1, 31;
	bar.sync 	0;
	@%p20 bra 	$L__BB0_41;
	shl.b32 	%r231, %r8, 4;
	add.s32 	%r232, %r231, -1;
	shr.u32 	%r233, %r232, 4;
	add.s32 	%r234, %r233, %r231;
	shl.b32 	%r235, %r234, 2;
	add.s32 	%r237, %r16, %r235;
	ld.shared.f32 	%f51, [%r237+-4];
	add.s32 	%r238, %r231, -9;
	shr.u32 	%r239, %r238, 4;
	add.s32 	%r240, %r239, %r231;
	shl.b32 	%r241, %r240, 2;
	add.s32 	%r242, %r16, %r241;
	ld.shared.f32 	%f52, [%r242+-36];
	add.f32 	%f53, %f51, %f52;
	st.shared.f32 	[%r237+-4], %f53;
	st.shared.f32 	[%r242+-36], %f51;
$L__BB0_41:
	setp.gt.u32 	%p21, %r1, 63;
	bar.sync 	0;
	@%p21 bra 	$L__BB0_43;
	shl.b32 	%r243, %r8, 3;
	add.s32 	%r244, %r243, -1;
	shr.u32 	%r245, %r244, 4;
	add.s32 	%r246, %r245, %r243;
	shl.b32 	%r247, %r246, 2;
	add.s32 	%r249, %r16, %r247;
	ld.shared.f32 	%f54, [%r249+-4];
	add.s32 	%r250, %r243, -5;
	shr.u32 	%r251, %r250, 4;
	add.s32 	%r252, %r251, %r243;
	shl.b32 	%r253, %r252, 2;
	add.s32 	%r254, %r16, %r253;
	ld.shared.f32 	%f55, [%r254+-20];
	add.f32 	%f56, %f54, %f55;
	st.shared.f32 	[%r249+-4], %f56;
	st.shared.f32 	[%r254+-20], %f54;
$L__BB0_43:
	setp.gt.u32 	%p22, %r1, 127;
	bar.sync 	0;
	@%p22 bra 	$L__BB0_45;
	shl.b32 	%r255, %r8, 2;
	add.s32 	%r256, %r255, -1;
	shr.u32 	%r257, %r256, 4;
	add.s32 	%r258, %r257, %r255;
	shl.b32 	%r259, %r258, 2;
	add.s32 	%r261, %r16, %r259;
	ld.shared.f32 	%f57, [%r261+-4];
	add.s32 	%r262, %r255, -3;
	shr.u32 	%r263, %r262, 4;
	add.s32 	%r264, %r263, %r255;
	shl.b32 	%r265, %r264, 2;
	add.s32 	%r266, %r16, %r265;
	ld.shared.f32 	%f58, [%r266+-12];
	add.f32 	%f59, %f57, %f58;
	st.shared.f32 	[%r261+-4], %f59;
	st.shared.f32 	[%r266+-12], %f57;
$L__BB0_45:
	setp.gt.u32 	%p23, %r1, 255;
	bar.sync 	0;
	@%p23 bra 	$L__BB0_47;
	shl.b32 	%r267, %r8, 1;
	add.s32 	%r268, %r267, -1;
	shr.u32 	%r269, %r268, 4;
	add.s32 	%r270, %r269, %r267;
	shl.b32 	%r271, %r270, 2;
	add.s32 	%r273, %r16, %r271;
	ld.shared.f32 	%f60, [%r273+-4];
	add.s32 	%r274, %r267, -2;
	shr.u32 	%r275, %r274, 4;
	add.s32 	%r276, %r275, %r267;
	shl.b32 	%r277, %r276, 2;
	add.s32 	%r278, %r16, %r277;
	ld.shared.f32 	%f61, [%r278+-8];
	add.f32 	%f62, %f60, %f61;
	st.shared.f32 	[%r273+-4], %f62;
	st.shared.f32 	[%r278+-8], %f60;
$L__BB0_47:
	bar.sync 	0;
	add.s32 	%r9, %r5, %r1;
	setp.ge.u32 	%p24, %r9, %r11;
	@%p24 bra 	$L__BB0_49;
	ld.shared.f32 	%f63, [%r7];
	mul.wide.u32 	%rd23, %r9, 4;
	add.s64 	%rd24, %rd2, %rd23;
	st.global.f32 	[%rd24], %f63;
$L__BB0_49:
	add.s32 	%r10, %r9, %r2;
	setp.ge.u32 	%p25, %r10, %r11;
	@%p25 bra 	$L__BB0_51;
	add.s32 	%r279, %r1, %r2;
	shr.u32 	%r280, %r279, 4;
	add.s32 	%r281, %r280, %r279;
	shl.b32 	%r282, %r281, 2;
	add.s32 	%r284, %r16, %r282;
	ld.shared.f32 	%f64, [%r284];
	mul.wide.u32 	%rd25, %r10, 4;
	add.s64 	%rd26, %rd2, %rd25;
	st.global.f32 	[%rd26], %f64;
$L__BB0_51:
	setp.ne.s32 	%p26, %r1, 0;
	bar.sync 	0;
	@%p26 bra 	$L__BB0_57;
	and.b32  	%r285, %r11, 511;
	setp.eq.s32 	%p27, %r285, 0;
	@%p27 bra 	$L__BB0_56;
	setp.ne.s32 	%p28, %r4, %r6;
	@%p28 bra 	$L__BB0_55;
	add.s32 	%r288, %r3, %r5;
	add.s32 	%r289, %r288, -1;
	mul.wide.u32 	%rd32, %r289, 4;
	add.s64 	%rd33, %rd2, %rd32;
	ld.global.f32 	%f68, [%rd33];
	shr.s32 	%r290, %r11, 31;
	shr.u32 	%r291, %r290, 23;
	add.s32 	%r292, %r11, %r291;
	and.b32  	%r293, %r292, -512;
	sub.s32 	%r294, %r11, %r293;
	add.s32 	%r295, %r5, %r294;
	add.s32 	%r296, %r295, -1;
	mul.wide.u32 	%rd34, %r296, 4;
	add.s64 	%rd35, %rd3, %rd34;
	ld.global.f32 	%f69, [%rd35];
	add.f32 	%f70, %f68, %f69;
	mul.wide.u32 	%rd36, %r4, 4;
	add.s64 	%rd37, %rd1, %rd36;
	st.global.f32 	[%rd37], %f70;
	bra.uni 	$L__BB0_57;
$L__BB0_55:
	add.s32 	%r286, %r3, %r5;
	add.s32 	%r287, %r286, -1;
	mul.wide.u32 	%rd27, %r287, 4;
	add.s64 	%rd28, %rd2, %rd27;
	ld.global.f32 	%f65, [%rd28];
	add.s64 	%rd29, %rd3, %rd27;
	ld.global.f32 	%f66, [%rd29];
	add.f32 	%f67, %f65, %f66;
	mul.wide.u32 	%rd30, %r4, 4;
	add.s64 	%rd31, %rd1, %rd30;
	st.global.f32 	[%rd31], %f67;
	bra.uni 	$L__BB0_57;
$L__BB0_56:
	add.s32 	%r297, %r3, %r5;
	add.s32 	%r298, %r297, -1;
	mul.wide.u32 	%rd38, %r298, 4;
	add.s64 	%rd39, %rd2, %rd38;
	ld.global.f32 	%f71, [%rd39];
	add.s64 	%rd40, %rd3, %rd38;
	ld.global.f32 	%f72, [%rd40];
	add.f32 	%f73, %f71, %f72;
	mul.wide.u32 	%rd41, %r4, 4;
	add.s64 	%rd42, %rd1, %rd41;
	st.global.f32 	[%rd42], %f73;
$L__BB0_57:
	ret;

}
	// .globl	_Z24kernal_constant_additionPfS_
.visible .entry _Z24kernal_constant_additionPfS_(
	.param .u64 .ptr .align 1 _Z24kernal_constant_additionPfS__param_0,
	.param .u64 .ptr .align 1 _Z24kernal_constant_additionPfS__param_1
)
{
	.reg .b32 	%r<8>;
	.reg .b32 	%f<6>;
	.reg .b64 	%rd<11>;

	ld.param.u64 	%rd1, [_Z24kernal_constant_additionPfS__param_0];
	ld.param.u64 	%rd2, [_Z24kernal_constant_additionPfS__param_1];
	cvta.to.global.u64 	%rd3, %rd2;
	cvta.to.global.u64 	%rd4, %rd1;
	mov.u32 	%r1, %tid.x;
	mov.u32 	%r2, %ntid.x;
	mov.u32 	%r3, %ctaid.x;
	mul.lo.s32 	%r4, %r2, %r3;
	shl.b32 	%r5, %r4, 1;
	mul.wide.u32 	%rd5, %r3, 4;
	add.s64 	%rd6, %rd4, %rd5;
	ld.global.f32 	%f1, [%rd6];
	add.s32 	%r6, %r5, %r1;
	mul.wide.u32 	%rd7, %r6, 4;
	add.s64 	%rd8, %rd3, %rd7;
	ld.global.f32 	%f2, [%rd8];
	add.f32 	%f3, %f1, %f2;
	st.global.f32 	[%rd8], %f3;
	add.s32 	%r7, %r6, %r2;
	mul.wide.u32 	%rd9, %r7, 4;
	add.s64 	%rd10, %rd3, %rd9;
	ld.global.f32 	%f4, [%rd10];
	add.f32 	%f5, %f1, %f4;
	st.global.f32 	[%rd10], %f5;
	ret;

}


// ===== COMPILED SASS (sm_100) =====

	.target	sm_100

	.elftype	@"ET_EXEC"


//--------------------- .note.nv.tkinfo           --------------------------
	.section	.note.nv.tkinfo,"",@"SHT_NOTE"
	.sectionflags	@"SHF_NOTE_NV_TKINFO"
	.tkinfo
        /*0018*/ 	.word	0x00000002
        /*0030*/ 	.string	""
        /*0030*/ 	.string	"ptxas"
        /*0030*/ 	.string	"Cuda compilation tools, release 13.0, V13.0.88"
        /*0030*/ 	.string	"Build cuda_13.0.r13.0/compiler.36424714_0"
        /*0030*/ 	.string	"-arch sm_100 -m 64 "



//--------------------- .note.nv.cuinfo           --------------------------
	.section	.note.nv.cuinfo,"",@"SHT_NOTE"
	.sectionflags	@"SHF_NOTE_NV_CUINFO"
        /*0018*/ 	.short	0x0002
        /*001a*/ 	.short	0x0064
        /*001c*/ 	.short	0x0082
	.zero		2


//--------------------- .nv.info                  --------------------------
	.section	.nv.info,"",@"SHT_CUDA_INFO"
	.align	4


	//----- nvinfo : EIATTR_REGCOUNT
	.align		4
        /*0000*/ 	.byte	0x04, 0x2f
        /*0002*/ 	.short	(.L_1 - .L_0)
	.align		4
.L_0:
        /*0004*/ 	.word	index@(_Z11kernal_scanPfS_iS_)
        /*0008*/ 	.word	0x00000014


	//----- nvinfo : EIATTR_FRAME_SIZE
	.align		4
.L_1:
        /*000c*/ 	.byte	0x04, 0x11
        /*000e*/ 	.short	(.L_3 - .L_2)
	.align		4
.L_2:
        /*0010*/ 	.word	index@(_Z11kernal_scanPfS_iS_)
        /*0014*/ 	.word	0x00000000


	//----- nvinfo : EIATTR_REGCOUNT
	.align		4
.L_3:
        /*0018*/ 	.byte	0x04, 0x2f
        /*001a*/ 	.short	(.L_5 - .L_4)
	.align		4
.L_4:
        /*001c*/ 	.word	index@(_Z24kernal_constant_additionPfS_)
        /*0020*/ 	.word	0x0000000e


	//----- nvinfo : EIATTR_FRAME_SIZE
	.align		4
.L_5:
        /*0024*/ 	.byte	0x04, 0x11
        /*0026*/ 	.short	(.L_7 - .L_6)
	.align		4
.L_6:
        /*0028*/ 	.word	index@(_Z24kernal_constant_additionPfS_)
        /*002c*/ 	.word	0x00000000


	//----- nvinfo : EIATTR_MIN_STACK_SIZE
	.align		4
.L_7:
        /*0030*/ 	.byte	0x04, 0x12
        /*0032*/ 	.short	(.L_9 - .L_8)
	.align		4
.L_8:
        /*0034*/ 	.word	index@(_Z24kernal_constant_additionPfS_)
        /*0038*/ 	.word	0x00000000


	//----- nvinfo : EIATTR_MIN_STACK_SIZE
	.align		4
.L_9:
        /*003c*/ 	.byte	0x04, 0x12
        /*003e*/ 	.short	(.L_11 - .L_10)
	.align		4
.L_10:
        /*0040*/ 	.word	index@(_Z11kernal_scanPfS_iS_)
        /*0044*/ 	.word	0x00000000
.L_11:


//--------------------- .nv.compat                --------------------------
	.section	.nv.compat,"",@"SHT_CUDA_COMPAT_INFO"
	.align	4
        /*0000*/ 	.byte	0x02, 0x09, 0x00, 0x00, 0x02, 0x02, 0x01, 0x00, 0x02, 0x05, 0x05, 0x00, 0x03, 0x07, 0x01, 0x01
        /*0010*/ 	.byte	0x02, 0x03, 0x00, 0x00, 0x02, 0x06, 0x01, 0x00, 0x04, 0x0b, 0x08, 0x00, 0x09, 0x00, 0x00, 0x00
        /*0020*/ 	.byte	0x00, 0x00, 0x00, 0x00


//--------------------- .nv.info._Z24kernal_constant_additionPfS_ --------------------------
	.section	.nv.info._Z24kernal_constant_additionPfS_,"",@"SHT_CUDA_INFO"
	.sectionflags	@""
	.align	4


	//----- nvinfo : EIATTR_CUDA_API_VERSION
	.align		4
        /*0000*/ 	.byte	0x04, 0x37
        /*0002*/ 	.short	(.L_13 - .L_12)
.L_12:
        /*0004*/ 	.word	0x00000082


	//----- nvinfo : EIATTR_KPARAM_INFO
	.align		4
.L_13:
        /*0008*/ 	.byte	0x04, 0x17
        /*000a*/ 	.short	(.L_15 - .L_14)
.L_14:
        /*000c*/ 	.word	0x00000000
        /*0010*/ 	.short	0x0001
        /*0012*/ 	.short	0x0008
        /*0014*/ 	.byte	0x00, 0xf5, 0x21, 0x00


	//----- nvinfo : EIATTR_KPARAM_INFO
	.align		4
.L_15:
        /*0018*/ 	.byte	0x04, 0x17
        /*001a*/ 	.short	(.L_17 - .L_16)
.L_16:
        /*001c*/ 	.word	0x00000000
        /*0020*/ 	.short	0x0000
        /*0022*/ 	.short	0x0000
        /*0024*/ 	.byte	0x00, 0xf5, 0x21, 0x00


	//----- nvinfo : EIATTR_SPARSE_MMA_MASK
	.align		4
.L_17:
        /*0028*/ 	.byte	0x03, 0x50
        /*002a*/ 	.short	0x0000


	//----- nvinfo : EIATTR_MAXREG_COUNT
	.align		4
        /*002c*/ 	.byte	0x03, 0x1b
        /*002e*/ 	.short	0x00ff


	//----- nvinfo : EIATTR_MERCURY_ISA_VERSION
	.align		4
        /*0030*/ 	.byte	0x03, 0x5f
        /*0032*/ 	.short	0x0101


	//----- nvinfo : EIATTR_VRC_CTA_INIT_COUNT
	.align		4
        /*0034*/ 	.byte	0x02, 0x4a
	.zero		1
	.zero		1


	//----- nvinfo : EIATTR_EXIT_INSTR_OFFSETS
	.align		4
        /*0038*/ 	.byte	0x04, 0x1c
        /*003a*/ 	.short	(.L_19 - .L_18)


	//   ....[0]....
.L_18:
        /*003c*/ 	.word	0x00000140


	//----- nvinfo : EIATTR_CBANK_PARAM_SIZE
	.align		4
.L_19:
        /*0040*/ 	.byte	0x03, 0x19
        /*0042*/ 	.short	0x0010


	//----- nvinfo : EIATTR_PARAM_CBANK
	.align		4
        /*0044*/ 	.byte	0x04, 0x0a
        /*0046*/ 	.short	(.L_21 - .L_20)
	.align		4
.L_20:
        /*0048*/ 	.word	index@(.nv.constant0._Z24kernal_constant_additionPfS_)
        /*004c*/ 	.short	0x0380
        /*004e*/ 	.short	0x0010


	//----- nvinfo : EIATTR_SW_WAR
	.align		4
.L_21:
        /*0050*/ 	.byte	0x04, 0x36
        /*0052*/ 	.short	(.L_23 - .L_22)
.L_22:
        /*0054*/ 	.word	0x00000008
.L_23:


//--------------------- .nv.info._Z11kernal_scanPfS_iS_ --------------------------
	.section	.nv.info._Z11kernal_scanPfS_iS_,"",@"SHT_CUDA_INFO"
	.sectionflags	@""
	.align	4


	//----- nvinfo : EIATTR_CUDA_API_VERSION
	.align		4
        /*0000*/ 	.byte	0x04, 0x37
        /*0002*/ 	.short	(.L_25 - .L_24)
.L_24:
        /*0004*/ 	.word	0x00000082


	//----- nvinfo : EIATTR_KPARAM_INFO
	.align		4
.L_25:
        /*0008*/ 	.byte	0x04, 0x17
        /*000a*/ 	.short	(.L_27 - .L_26)
.L_26:
        /*000c*/ 	.word	0x00000000
        /*0010*/ 	.short	0x0003
        /*0012*/ 	.short	0x0018
        /*0014*/ 	.byte	0x00, 0xf5, 0x21, 0x00


	//----- nvinfo : EIATTR_KPARAM_INFO
	.align		4
.L_27:
        /*0018*/ 	.byte	0x04, 0x17
        /*001a*/ 	.short	(.L_29 - .L_28)
.L_28:
        /*001c*/ 	.word	0x00000000
        /*0020*/ 	.short	0x0002
        /*0022*/ 	.short	0x0010
        /*0024*/ 	.byte	0x00, 0xf0, 0x11, 0x00


	//----- nvinfo : EIATTR_KPARAM_INFO
	.align		4
.L_29:
        /*0028*/ 	.byte	0x04, 0x17
        /*002a*/ 	.short	(.L_31 - .L_30)
.L_30:
        /*002c*/ 	.word	0x00000000
        /*0030*/ 	.short	0x0001
        /*0032*/ 	.short	0x0008
        /*0034*/ 	.byte	0x00, 0xf5, 0x21, 0x00


	//----- nvinfo : EIATTR_KPARAM_INFO
	.align		4
.L_31:
        /*0038*/ 	.byte	0x04, 0x17
        /*003a*/ 	.short	(.L_33 - .L_32)
.L_32:
        /*003c*/ 	.word	0x00000000
        /*0040*/ 	.short	0x0000
        /*0042*/ 	.short	0x0000
        /*0044*/ 	.byte	0x00, 0xf5, 0x21, 0x00


	//----- nvinfo : EIATTR_SPARSE_MMA_MASK
	.align		4
.L_33:
        /*0048*/ 	.byte	0x03, 0x50
        /*004a*/ 	.short	0x0000


	//----- nvinfo : EIATTR_MAXREG_COUNT
	.align		4
        /*004c*/ 	.byte	0x03, 0x1b
        /*004e*/ 	.short	0x00ff


	//----- nvinfo : EIATTR_NUM_BARRIERS
	.align		4
        /*0050*/ 	.byte	0x02, 0x4c
        /*0052*/ 	.byte	0x01
	.zero		1


	//----- nvinfo : EIATTR_MERCURY_ISA_VERSION
	.align		4
        /*0054*/ 	.byte	0x03, 0x5f
        /*0056*/ 	.short	0x0101


	//----- nvinfo : EIATTR_VRC_CTA_INIT_COUNT
	.align		4
        /*0058*/ 	.byte	0x02, 0x4a
	.zero		1
	.zero		1


	//----- nvinfo : EIATTR_EXIT_INSTR_OFFSETS
	.align		4
        /*005c*/ 	.byte	0x04, 0x1c
        /*005e*/ 	.short	(.L_35 - .L_34)


	//   ....[0]....
.L_34:
        /*0060*/ 	.word	0x00001880


	//   ....[1]....
        /*0064*/ 	.word	0x000019c0


	//   ....[2]....
        /*0068*/ 	.word	0x00001a80


	//   ....[3]....
        /*006c*/ 	.word	0x00001b40


	//----- nvinfo : EIATTR_CRS_STACK_SIZE
	.align		4
.L_35:
        /*0070*/ 	.byte	0x04, 0x1e
        /*0072*/ 	.short	(.L_37 - .L_36)
.L_36:
        /*0074*/ 	.word	0x00000000


	//----- nvinfo : EIATTR_CBANK_PARAM_SIZE
	.align		4
.L_37:
        /*0078*/ 	.byte	0x03, 0x19
        /*007a*/ 	.short	0x0020


	//----- nvinfo : EIATTR_PARAM_CBANK
	.align		4
        /*007c*/ 	.byte	0x04, 0x0a
        /*007e*/ 	.short	(.L_39 - .L_38)
	.align		4
.L_38:
        /*0080*/ 	.word	index@(.nv.constant0._Z11kernal_scanPfS_iS_)
        /*0084*/ 	.short	0x0380
        /*0086*/ 	.short	0x0020


	//----- nvinfo : EIATTR_SW_WAR
	.align		4
.L_39:
        /*0088*/ 	.byte	0x04, 0x36
        /*008a*/ 	.short	(.L_41 - .L_40)
.L_40:
        /*008c*/ 	.word	0x00000008
.L_41:


//--------------------- .nv.callgraph             --------------------------
	.section	.nv.callgraph,"",@"SHT_CUDA_CALLGRAPH"
	.align	4
	.sectionentsize	8
	.align		4
        /*0000*/ 	.word	0x00000000
	.align		4
        /*0004*/ 	.word	0xffffffff
	.align		4
        /*0008*/ 	.word	0x00000000
	.align		4
        /*000c*/ 	.word	0xfffffffe
	.align		4
        /*0010*/ 	.word	0x00000000
	.align		4
        /*0014*/ 	.word	0xfffffffd
	.align		4
        /*0018*/ 	.word	0x00000000
	.align		4
        /*001c*/ 	.word	0xfffffffc


//--------------------- .text._Z24kernal_constant_additionPfS_ --------------------------
	.section	.text._Z24kernal_constant_additionPfS_,"ax",@progbits
	.align	128
        .global         _Z24kernal_constant_additionPfS_
        .type           _Z24kernal_constant_additionPfS_,@function
        .size           _Z24kernal_constant_additionPfS_,(.L_x_45 - _Z24kernal_constant_additionPfS_)
        .other          _Z24kernal_constant_additionPfS_,@"STO_CUDA_ENTRY STV_DEFAULT"
_Z24kernal_constant_additionPfS_:
.text._Z24kernal_constant_additionPfS_:
[----:B------:R-:W-:Y:S01]  /*0000*/  LDC R1, c[0x0][0x37c] ;  /* 0x0000df00ff017b82 */ /* 0x000fe20000000800 */
[----:B------:R-:W0:Y:S01]  /*0010*/  S2R R5, SR_CTAID.X ;  /* 0x0000000000057919 */ /* 0x000e220000002500 */
[----:B------:R-:W0:Y:S06]  /*0020*/  LDCU UR6, c[0x0][0x360] ;  /* 0x00006c00ff0677ac */ /* 0x000e2c0008000800 */
[----:B------:R-:W1:Y:S01]  /*0030*/  LDC.64 R2, c[0x0][0x380] ;  /* 0x0000e000ff027b82 */ /* 0x000e620000000a00 */
[----:B------:R-:W2:Y:S01]  /*0040*/  S2R R9, SR_TID.X ;  /* 0x0000000000097919 */ /* 0x000ea20000002100 */
[----:B------:R-:W3:Y:S06]  /*0050*/  LDCU.64 UR4, c[0x0][0x358] ;  /* 0x00006b00ff0477ac */ /* 0x000eec0008000a00 */
[----:B------:R-:W4:Y:S01]  /*0060*/  LDC.64 R6, c[0x0][0x388] ;  /* 0x0000e200ff067b82 */ /* 0x000f220000000a00 */
[----:B0-----:R-:W-:-:S02]  /*0070*/  IMAD R0, R5, UR6, RZ ;  /* 0x0000000605007c24 */ /* 0x001fc4000f8e02ff */
[----:B-1----:R-:W-:-:S03]  /*0080*/  IMAD.WIDE.U32 R2, R5, 0x4, R2 ;  /* 0x0000000405027825 */ /* 0x002fc600078e0002 */
[----:B--2---:R-:W-:-:S03]  /*0090*/  LEA R9, R0, R9, 0x1 ;  /* 0x0000000900097211 */ /* 0x004fc600078e08ff */
[----:B---3--:R-:W2:Y:S02]  /*00a0*/  LDG.E R2, desc[UR4][R2.64] ;  /* 0x0000000402027981 */ /* 0x008ea4000c1e1900 */
[----:B----4-:R-:W-:-:S05]  /*00b0*/  IMAD.WIDE.U32 R4, R9, 0x4, R6 ;  /* 0x0000000409047825 */ /* 0x010fca00078e0006 */
[----:B------:R-:W2:Y:S01]  /*00c0*/  LDG.E R11, desc[UR4][R4.64] ;  /* 0x00000004040b7981 */ /* 0x000ea2000c1e1900 */
[----:B------:R-:W-:-:S05]  /*00d0*/  IADD3 R9, PT, PT, R9, UR6, RZ ;  /* 0x0000000609097c10 */ /* 0x000fca000fffe0ff */
[----:B------:R-:W-:-:S04]  /*00e0*/  IMAD.WIDE.U32 R6, R9, 0x4, R6 ;  /* 0x0000000409067825 */ /* 0x000fc800078e0006 */
[----:B--2---:R-:W-:-:S05]  /*00f0*/  FADD R11, R2, R11 ;  /* 0x0000000b020b7221 */ /* 0x004fca0000000000 */
[----:B------:R-:W-:Y:S04]  /*0100*/  STG.E desc[UR4][R4.64], R11 ;  /* 0x0000000b04007986 */ /* 0x000fe8000c101904 */
[----:B------:R-:W2:Y:S02]  /*0110*/  LDG.E R9, desc[UR4][R6.64] ;  /* 0x0000000406097981 */ /* 0x000ea4000c1e1900 */
[----:B--2---:R-:W-:-:S05]  /*0120*/  FADD R9, R2, R9 ;  /* 0x0000000902097221 */ /* 0x004fca0000000000 */
[----:B------:R-:W-:Y:S01]  /*0130*/  STG.E desc[UR4][R6.64], R9 ;  /* 0x0000000906007986 */ /* 0x000fe2000c101904 */
[----:B------:R-:W-:Y:S05]  /*0140*/  EXIT ;  /* 0x000000000000794d */ /* 0x000fea0003800000 */
.L_x_0:
[----:B------:R-:W-:-:S00]  /*0150*/  BRA `(.L_x_0) ;  /* 0xfffffffc00fc7947 */ /* 0x000fc0000383ffff */
[----:B------:R-:W-:-:S00]  /*0160*/  NOP ;  /* 0x0000000000007918 */ /* 0x000fc00000000000 */
        /* <DEDUP_REMOVED lines=9> */
.L_x_45:


//--------------------- .text._Z11kernal_scanPfS_iS_ --------------------------
	.section	.text._Z11kernal_scanPfS_iS_,"ax",@progbits
	.align	128
        .global         _Z11kernal_scanPfS_iS_
        .type           _Z11kernal_scanPfS_iS_,@function
        .size           _Z11kernal_scanPfS_iS_,(.L_x_46 - _Z11kernal_scanPfS_iS_)
        .other          _Z11kernal_scanPfS_iS_,@"STO_CUDA_ENTRY STV_DEFAULT"
_Z11kernal_scanPfS_iS_:
.text._Z11kernal_scanPfS_iS_:
[----:B------:R-:W-:Y:S01]  /*0000*/  LDC R1, c[0x0][0x37c] ;  /* 0x0000df00ff017b82 */ /* 0x000fe20000000800 */
[----:B------:R-:W0:Y:S07]  /*0010*/  S2R R0, SR_CTAID.X ;  /* 0x0000000000007919 */ /* 0x000e2e0000002500 */
[----:B------:R-:W1:Y:S01]  /*0020*/  LDC R8, c[0x0][0x360] ;  /* 0x0000d800ff087b82 */ /* 0x000e620000000800 */
[----:B------:R-:W2:Y:S01]  /*0030*/  LDCU UR4, c[0x0][0x370] ;  /* 0x00006e00ff0477ac */ /* 0x000ea20008000800 */
[----:B------:R-:W-:Y:S01]  /*0040*/  MOV R4, 0x400 ;  /* 0x0000040000047802 */ /* 0x000fe20000000f00 */
[----:B------:R-:W3:Y:S01]  /*0050*/  S2R R3, SR_CgaCtaId ;  /* 0x0000000000037919 */ /* 0x000ee20000008800 */
[----:B------:R-:W4:Y:S01]  /*0060*/  LDCU.64 UR8, c[0x0][0x358] ;  /* 0x00006b00ff0877ac */ /* 0x000f220008000a00 */
[----:B------:R-:W5:Y:S01]  /*0070*/  S2R R5, SR_TID.X ;  /* 0x0000000000057919 */ /* 0x000f620000002100 */
[----:B--2---:R-:W-:-:S06]  /*0080*/  UIADD3 UR4, UPT, UPT, UR4, -0x1, URZ ;  /* 0xffffffff04047890 */ /* 0x004fcc000fffe0ff */
[----:B0-----:R-:W-:Y:S02]  /*0090*/  ISETP.NE.AND P0, PT, R0, UR4, PT ;  /* 0x0000000400007c0c */ /* 0x001fe4000bf05270 */
[----:B---3--:R-:W-:Y:S01]  /*00a0*/  LEA R4, R3, R4, 0x18 ;  /* 0x0000000403047211 */ /* 0x008fe200078ec0ff */
[----:B-1----:R-:W-:Y:S01]  /*00b0*/  IMAD.SHL.U32 R3, R8, 0x2, RZ ;  /* 0x0000000208037824 */ /* 0x002fe200078e00ff */
[----:B-----5:R-:W-:-:S03]  /*00c0*/  LEA.HI R7, R5, R5, RZ, 0x1c ;  /* 0x0000000505077211 */ /* 0x020fc600078fe0ff */
[----:B------:R-:W-:Y:S02]  /*00d0*/  IMAD R2, R3, R0, RZ ;  /* 0x0000000003027224 */ /* 0x000fe400078e02ff */
[----:B------:R-:W-:-:S04]  /*00e0*/  IMAD R6, R7, 0x4, R4 ;  /* 0x0000000407067824 */ /* 0x000fc800078e0204 */
[----:B----4-:R-:W-:Y:S05]  /*00f0*/  @P0 BRA `(.L_x_1) ;  /* 0x0000000400040947 */ /* 0x010fea0003800000 */
[----:B------:R-:W0:Y:S02]  /*0100*/  LDCU UR6, c[0x0][0x390] ;  /* 0x00007200ff0677ac */ /* 0x000e240008000800 */
[----:B0-----:R-:W-:-:S04]  /*0110*/  ULOP3.LUT UR4, UR6, 0x1, URZ, 0xc0, !UPT ;  /* 0x0000000106047892 */ /* 0x001fc8000f8ec0ff */
[----:B------:R-:W-:-:S09]  /*0120*/  UISETP.NE.U32.AND UP0, UPT, UR4, 0x1, UPT ;  /* 0x000000010400788c */ /* 0x000fd2000bf05070 */
[----:B------:R-:W-:Y:S05]  /*0130*/  BRA.U !UP0, `(.L_x_2) ;  /* 0x0000000108347547 */ /* 0x000fea000b800000 */
[----:B------:R-:W0:Y:S01]  /*0140*/  LDC.64 R12, c[0x0][0x388] ;  /* 0x0000e200ff0c7b82 */ /* 0x000e220000000a00 */
[----:B------:R-:W-:-:S05]  /*0150*/  IADD3 R11, PT, PT, R2, R5, RZ ;  /* 0x00000005020b7210 */ /* 0x000fca0007ffe0ff */
[C---:B------:R-:W-:Y:S02]  /*0160*/  IMAD.IADD R7, R11.reuse, 0x1, R8 ;  /* 0x000000010b077824 */ /* 0x040fe400078e0208 */
[----:B0-----:R-:W-:-:S04]  /*0170*/  IMAD.WIDE.U32 R10, R11, 0x4, R12 ;  /* 0x000000040b0a7825 */ /* 0x001fc800078e000c */
[----:B------:R-:W-:Y:S02]  /*0180*/  IMAD.WIDE.U32 R12, R7, 0x4, R12 ;  /* 0x00000004070c7825 */ /* 0x000fe400078e000c */
[----:B------:R-:W2:Y:S04]  /*0190*/  LDG.E R11, desc[UR8][R10.64] ;  /* 0x000000080a0b7981 */ /* 0x000ea8000c1e1900 */
[----:B------:R-:W3:Y:S01]  /*01a0*/  LDG.E R12, desc[UR8][R12.64] ;  /* 0x000000080c0c7981 */ /* 0x000ee2000c1e1900 */
[----:B------:R-:W-:-:S05]  /*01b0*/  IMAD.IADD R7, R5, 0x1, R8 ;  /* 0x0000000105077824 */ /* 0x000fca00078e0208 */
[----:B------:R-:W-:-:S04]  /*01c0*/  LEA.HI R7, R7, R7, RZ, 0x1c ;  /* 0x0000000707077211 */ /* 0x000fc800078fe0ff */
[----:B------:R-:W-:Y:S01]  /*01d0*/  LEA R7, R7, R4, 0x2 ;  /* 0x0000000407077211 */ /* 0x000fe200078e10ff */
[----:B--2---:R1:W-:Y:S04]  /*01e0*/  STS [R6], R11 ;  /* 0x0000000b06007388 */ /* 0x0043e80000000800 */
[----:B---3--:R1:W-:Y:S01]  /*01f0*/  STS [R7], R12 ;  /* 0x0000000c07007388 */ /* 0x0083e20000000800 */
[----:B------:R-:W-:Y:S05]  /*0200*/  BRA `(.L_x_3) ;  /* 0x0000000000f07947 */ /* 0x000fea0003800000 */
.L_x_2:
[----:B------:R-:W-:-:S04]  /*0210*/  USHF.R.S32.HI UR4, URZ, 0x1f, UR6 ;  /* 0x0000001fff047899 */ /* 0x000fc80008011406 */
[----:B------:R-:W-:-:S04]  /*0220*/  ULEA.HI UR5, UR4, UR6, URZ, 0x9 ;  /* 0x0000000604057291 */ /* 0x000fc8000f8f48ff */
[----:B------:R-:W-:-:S04]  /*0230*/  ULOP3.LUT UR5, UR5, 0xfffffe00, URZ, 0xc0, !UPT ;  /* 0xfffffe0005057892 */ /* 0x000fc8000f8ec0ff */
[----:B------:R-:W-:-:S04]  /*0240*/  UIADD3 UR5, UPT, UPT, -UR5, UR6, URZ ;  /* 0x0000000605057290 */ /* 0x000fc8000fffe1ff */
[----:B------:R-:W-:-:S09]  /*0250*/  UISETP.GE.AND UP0, UPT, UR5, 0x100, UPT ;  /* 0x000001000500788c */ /* 0x000fd2000bf06270 */
[----:B------:R-:W-:Y:S05]  /*0260*/  BRA.U !UP0, `(.L_x_4) ;  /* 0x00000001084c7547 */ /* 0x000fea000b800000 */
[----:B------:R-:W-:Y:S01]  /*0270*/  ULEA.HI UR4, UR4, UR6, URZ, 0x8 ;  /* 0x0000000604047291 */ /* 0x000fe2000f8f40ff */
[----:B------:R-:W0:Y:S01]  /*0280*/  LDC.64 R10, c[0x0][0x388] ;  /* 0x0000e200ff0a7b82 */ /* 0x000e220000000a00 */
[----:B------:R-:W-:Y:S02]  /*0290*/  IMAD.IADD R13, R2, 0x1, R5 ;  /* 0x00000001020d7824 */ /* 0x000fe400078e0205 */
[----:B------:R-:W-:-:S04]  /*02a0*/  ULOP3.LUT UR4, UR4, 0xffffff00, URZ, 0xc0, !UPT ;  /* 0xffffff0004047892 */ /* 0x000fc8000f8ec0ff */
[----:B------:R-:W-:-:S06]  /*02b0*/  UIADD3 UR4, UPT, UPT, -UR4, UR6, URZ ;  /* 0x0000000604047290 */ /* 0x000fcc000fffe1ff */
[----:B------:R-:W-:-:S13]  /*02c0*/  ISETP.GE.U32.AND P1, PT, R5, UR4, PT ;  /* 0x0000000405007c0c */ /* 0x000fda000bf26070 */
[C---:B------:R-:W-:Y:S02]  /*02d0*/  @!P1 IMAD.IADD R7, R13.reuse, 0x1, R8 ;  /* 0x000000010d079824 */ /* 0x040fe400078e0208 */
[----:B0-----:R-:W-:-:S04]  /*02e0*/  IMAD.WIDE.U32 R12, R13, 0x4, R10 ;  /* 0x000000040d0c7825 */ /* 0x001fc800078e000a */
[----:B------:R-:W-:Y:S02]  /*02f0*/  @!P1 IMAD.WIDE.U32 R10, R7, 0x4, R10 ;  /* 0x00000004070a9825 */ /* 0x000fe400078e000a */
[----:B------:R-:W2:Y:S04]  /*0300*/  LDG.E R13, desc[UR8][R12.64] ;  /* 0x000000080c0d7981 */ /* 0x000ea8000c1e1900 */
[----:B------:R-:W3:Y:S01]  /*0310*/  @!P1 LDG.E R10, desc[UR8][R10.64] ;  /* 0x000000080a0a9981 */ /* 0x000ee2000c1e1900 */
[----:B------:R-:W-:-:S04]  /*0320*/  IADD3 R7, PT, PT, R5, R8, RZ ;  /* 0x0000000805077210 */ /* 0x000fc80007ffe0ff */
[----:B------:R-:W-:-:S05]  /*0330*/  LEA.HI R7, R7, R7, RZ, 0x1c ;  /* 0x0000000707077211 */ /* 0x000fca00078fe0ff */
[----:B------:R-:W-:Y:S01]  /*0340*/  IMAD R7, R7, 0x4, R4 ;  /* 0x0000000407077824 */ /* 0x000fe200078e0204 */
[----:B--2---:R2:W-:Y:S04]  /*0350*/  @!P1 STS [R6], R13 ;  /* 0x0000000d06009388 */ /* 0x0045e80000000800 */
[----:B---3--:R2:W-:Y:S04]  /*0360*/  @!P1 STS [R7], R10 ;  /* 0x0000000a07009388 */ /* 0x0085e80000000800 */
[----:B------:R2:W-:Y:S04]  /*0370*/  @P1 STS [R6], R13 ;  /* 0x0000000d06001388 */ /* 0x0005e80000000800 */
[----:B------:R2:W-:Y:S01]  /*0380*/  @P1 STS [R7], RZ ;  /* 0x000000ff07001388 */ /* 0x0005e20000000800 */
[----:B------:R-:W-:Y:S05]  /*0390*/  BRA `(.L_x_3) ;  /* 0x00000000008c7947 */ /* 0x000fea0003800000 */
.L_x_4:
[----:B------:R-:W-:Y:S01]  /*03a0*/  ULEA.HI UR4, UR4, UR6, URZ, 0x8 ;  /* 0x0000000604047291 */ /* 0x000fe2000f8f40ff */
[----:B------:R-:W-:Y:S03]  /*03b0*/  BSSY.RECONVERGENT B0, `(.L_x_5) ;  /* 0x0000014000007945 */ /* 0x000fe60003800200 */
[----:B------:R-:W-:-:S04]  /*03c0*/  ULOP3.LUT UR4, UR4, 0xffffff00, URZ, 0xc0, !UPT ;  /* 0xffffff0004047892 */ /* 0x000fc8000f8ec0ff */
[----:B------:R-:W-:-:S06]  /*03d0*/  UIADD3 UR4, UPT, UPT, -UR4, UR6, URZ ;  /* 0x0000000604047290 */ /* 0x000fcc000fffe1ff */
[----:B------:R-:W-:-:S13]  /*03e0*/  ISETP.GE.U32.AND P1, PT, R5, UR4, PT ;  /* 0x0000000405007c0c */ /* 0x000fda000bf26070 */
[----:B------:R-:W-:Y:S05]  /*03f0*/  @P1 BRA `(.L_x_6) ;  /* 0x0000000000281947 */ /* 0x000fea0003800000 */
[----:B------:R-:W0:Y:S01]  /*0400*/  LDC.64 R10, c[0x0][0x388] ;  /* 0x0000e200ff0a7b82 */ /* 0x000e220000000a00 */
[----:B------:R-:W-:-:S04]  /*0410*/  IMAD.IADD R7, R2, 0x1, R5 ;  /* 0x0000000102077824 */ /* 0x000fc800078e0205 */
[----:B0-----:R-:W-:-:S06]  /*0420*/  IMAD.WIDE.U32 R10, R7, 0x4, R10 ;  /* 0x00000004070a7825 */ /* 0x001fcc00078e000a */
[----:B------:R-:W2:Y:S01]  /*0430*/  LDG.E R11, desc[UR8][R10.64] ;  /* 0x000000080a0b7981 */ /* 0x000ea2000c1e1900 */
[----:B------:R-:W-:-:S04]  /*0440*/  IADD3 R7, PT, PT, R5, R8, RZ ;  /* 0x0000000805077210 */ /* 0x000fc80007ffe0ff */
[----:B------:R-:W-:-:S05]  /*0450*/  LEA.HI R7, R7, R7, RZ, 0x1c ;  /* 0x0000000707077211 */ /* 0x000fca00078fe0ff */
[----:B------:R-:W-:Y:S01]  /*0460*/  IMAD R7, R7, 0x4, R4 ;  /* 0x0000000407077824 */ /* 0x000fe200078e0204 */
[----:B--2---:R0:W-:Y:S04]  /*0470*/  STS [R6], R11 ;  /* 0x0000000b06007388 */ /* 0x0041e80000000800 */
[----:B------:R0:W-:Y:S01]  /*0480*/  STS [R7], RZ ;  /* 0x000000ff07007388 */ /* 0x0001e20000000800 */
[----:B------:R-:W-:Y:S05]  /*0490*/  BRA `(.L_x_7) ;  /* 0x0000000000147947 */ /* 0x000fea0003800000 */
.L_x_6:
[----:B------:R-:W-:Y:S01]  /*04a0*/  IMAD.IADD R7, R5, 0x1, R8 ;  /* 0x0000000105077824 */ /* 0x000fe200078e0208 */
[----:B------:R1:W-:Y:S04]  /*04b0*/  STS [R6], RZ ;  /* 0x000000ff06007388 */ /* 0x0003e80000000800 */
[----:B------:R-:W-:-:S04]  /*04c0*/  LEA.HI R7, R7, R7, RZ, 0x1c ;  /* 0x0000000707077211 */ /* 0x000fc800078fe0ff */
[----:B------:R-:W-:-:S05]  /*04d0*/  LEA R7, R7, R4, 0x2 ;  /* 0x0000000407077211 */ /* 0x000fca00078e10ff */
[----:B------:R1:W-:Y:S02]  /*04e0*/  STS [R7], RZ ;  /* 0x000000ff07007388 */ /* 0x0003e40000000800 */
.L_x_7:
[----:B------:R-:W-:Y:S05]  /*04f0*/  BSYNC.RECONVERGENT B0 ;  /* 0x0000000000007941 */ /* 0x000fea0003800200 */
.L_x_5:
[----:B------:R-:W-:Y:S05]  /*0500*/  BRA `(.L_x_3) ;  /* 0x0000000000307947 */ /* 0x000fea0003800000 */
.L_x_1:
[----:B------:R-:W0:Y:S01]  /*0510*/  LDC.64 R10, c[0x0][0x388] ;  /* 0x0000e200ff0a7b82 */ /* 0x000e220000000a00 */
[----:B------:R-:W-:-:S04]  /*0520*/  IMAD.IADD R13, R2, 0x1, R5 ;  /* 0x00000001020d7824 */ /* 0x000fc800078e0205 */
[C---:B------:R-:W-:Y:S02]  /*0530*/  IMAD.IADD R7, R13.reuse, 0x1, R8 ;  /* 0x000000010d077824 */ /* 0x040fe400078e0208 */
[----:B0-----:R-:W-:-:S04]  /*0540*/  IMAD.WIDE.U32 R12, R13, 0x4, R10 ;  /* 0x000000040d0c7825 */ /* 0x001fc800078e000a */
[----:B------:R-:W-:Y:S02]  /*0550*/  IMAD.WIDE.U32 R10, R7, 0x4, R10 ;  /* 0x00000004070a7825 */ /* 0x000fe400078e000a */
[----:B------:R-:W2:Y:S04]  /*0560*/  LDG.E R13, desc[UR8][R12.64] ;  /* 0x000000080c0d7981 */ /* 0x000ea8000c1e1900 */
[----:B------:R-:W3:Y:S01]  /*0570*/  LDG.E R10, desc[UR8][R10.64] ;  /* 0x000000080a0a7981 */ /* 0x000ee2000c1e1900 */
[----:B------:R-:W-:-:S04]  /*0580*/  IADD3 R7, PT, PT, R5, R8, RZ ;  /* 0x0000000805077210 */ /* 0x000fc80007ffe0ff */
[----:B------:R-:W-:-:S05]  /*0590*/  LEA.HI R7, R7, R7, RZ, 0x1c ;  /* 0x0000000707077211 */ /* 0x000fca00078fe0ff */
[----:B------:R-:W-:Y:S01]  /*05a0*/  IMAD R7, R7, 0x4, R4 ;  /* 0x0000000407077824 */ /* 0x000fe200078e0204 */
[----:B--2---:R0:W-:Y:S04]  /*05b0*/  STS [R6], R13 ;  /* 0x0000000d06007388 */ /* 0x0041e80000000800 */
[----:B---3--:R0:W-:Y:S02]  /*05c0*/  STS [R7], R10 ;  /* 0x0000000a07007388 */ /* 0x0081e40000000800 */
.L_x_3:
[----:B------:R-:W-:Y:S01]  /*05d0*/  BAR.SYNC.DEFER_BLOCKING 0x0 ;  /* 0x0000000000007b1d */ /* 0x000fe20000010000 */
[C---:B------:R-:W-:Y:S02]  /*05e0*/  ISETP.GT.U32.AND P5, PT, R5.reuse, 0xff, PT ;  /* 0x000000ff0500780c */ /* 0x040fe40003fa4070 */
[C---:B------:R-:W-:Y:S02]  /*05f0*/  ISETP.GT.U32.AND P2, PT, R5.reuse, 0x1f, PT ;  /* 0x0000001f0500780c */ /* 0x040fe40003f44070 */
[C---:B------:R-:W-:Y:S01]  /*0600*/  ISETP.GT.U32.AND P4, PT, R5.reuse, 0x7f, PT ;  /* 0x0000007f0500780c */ /* 0x040fe20003f84070 */
[----:B------:R-:W-:Y:S01]  /*0610*/  BSSY.RECONVERGENT B0, `(.L_x_8) ;  /* 0x0000015000007945 */ /* 0x000fe20003800200 */
[----:B------:R-:W-:Y:S02]  /*0620*/  ISETP.GT.U32.AND P3, PT, R5, 0x3f, PT ;  /* 0x0000003f0500780c */ /* 0x000fe40003f64070 */
[----:B------:R-:W-:Y:S02]  /*0630*/  P2R R9, PR, RZ, 0x20 ;  /* 0x00000020ff097803 */ /* 0x000fe40000000000 */
[----:B------:R-:W-:-:S02]  /*0640*/  P2R R9, PR, RZ, 0x4 ;  /* 0x00000004ff097803 */ /* 0x000fc40000000000 */
[----:B------:R-:W-:Y:S02]  /*0650*/  P2R R9, PR, RZ, 0x10 ;  /* 0x00000010ff097803 */ /* 0x000fe40000000000 */
[----:B------:R-:W-:Y:S01]  /*0660*/  P2R R9, PR, RZ, 0x8 ;  /* 0x00000008ff097803 */ /* 0x000fe20000000000 */
[C---:B------:R-:W-:Y:S01]  /*0670*/  VIADD R9, R5.reuse, 0x1 ;  /* 0x0000000105097836 */ /* 0x040fe20000000000 */
[C---:B------:R-:W-:Y:S02]  /*0680*/  ISETP.GT.U32.AND P1, PT, R5.reuse, 0xf, PT ;  /* 0x0000000f0500780c */ /* 0x040fe40003f24070 */
[----:B------:R-:W-:Y:S01]  /*0690*/  ISETP.GT.U32.AND P2, PT, R5, 0x7, PT ;  /* 0x000000070500780c */ /* 0x000fe20003f44070 */
[----:B------:R-:W-:-:S12]  /*06a0*/  @P5 BRA `(.L_x_9) ;  /* 0x00000000002c5947 */ /* 0x000fd80003800000 */
[----:B0-2---:R-:W-:-:S05]  /*06b0*/  SHF.L.U32 R10, R9, 0x1, RZ ;  /* 0x00000001090a7819 */ /* 0x005fca00000006ff */
[C---:B------:R-:W-:Y:S02]  /*06c0*/  VIADD R13, R10.reuse, 0xfffffffe ;  /* 0xfffffffe0a0d7836 */ /* 0x040fe40000000000 */
[----:B-1----:R-:W-:-:S03]  /*06d0*/  VIADD R11, R10, 0xffffffff ;  /* 0xffffffff0a0b7836 */ /* 0x002fc60000000000 */
[-C--:B------:R-:W-:Y:S02]  /*06e0*/  LEA.HI R13, R13, R10.reuse, RZ, 0x1c ;  /* 0x0000000a0d0d7211 */ /* 0x080fe400078fe0ff */
[----:B------:R-:W-:Y:S02]  /*06f0*/  LEA.HI R11, R11, R10, RZ, 0x1c ;  /* 0x0000000a0b0b7211 */ /* 0x000fe400078fe0ff */
[----:B------:R-:W-:-:S03]  /*0700*/  LEA R13, R13, R4, 0x2 ;  /* 0x000000040d0d7211 */ /* 0x000fc600078e10ff */
[----:B------:R-:W-:-:S03]  /*0710*/  IMAD R11, R11, 0x4, R4 ;  /* 0x000000040b0b7824 */ /* 0x000fc600078e0204 */
[----:B------:R-:W-:Y:S04]  /*0720*/  LDS R13, [R13+-0x8] ;  /* 0xfffff8000d0d7984 */ /* 0x000fe80000000800 */
[----:B------:R-:W0:Y:S02]  /*0730*/  LDS R10, [R11+-0x4] ;  /* 0xfffffc000b0a7984 */ /* 0x000e240000000800 */
[----:B0-----:R-:W-:-:S05]  /*0740*/  FADD R10, R13, R10 ;  /* 0x0000000a0d0a7221 */ /* 0x001fca0000000000 */
[----:B------:R3:W-:Y:S02]  /*0750*/  STS [R11+-0x4], R10 ;  /* 0xfffffc0a0b007388 */ /* 0x0007e40000000800 */
.L_x_9:
[----:B------:R-:W-:Y:S05]  /*0760*/  BSYNC.RECONVERGENT B0 ;  /* 0x0000000000007941 */ /* 0x000fea0003800200 */
.L_x_8:
[----:B------:R-:W-:Y:S06]  /*0770*/  BAR.SYNC.DEFER_BLOCKING 0x0 ;  /* 0x0000000000007b1d */ /* 0x000fec0000010000 */
[----:B------:R-:W-:Y:S04]  /*0780*/  BSSY.RECONVERGENT B0, `(.L_x_10) ;  /* 0x000000d000007945 */ /* 0x000fe80003800200 */
[----:B------:R-:W-:Y:S05]  /*0790*/  @P4 BRA `(.L_x_11) ;  /* 0x00000000002c4947 */ /* 0x000fea0003800000 */
[----:B0-23--:R-:W-:-:S04]  /*07a0*/  IMAD.SHL.U32 R10, R9, 0x4, RZ ;  /* 0x00000004090a7824 */ /* 0x00dfc800078e00ff */
[C---:B-1----:R-:W-:Y:S01]  /*07b0*/  VIADD R11, R10.reuse, 0xffffffff ;  /* 0xffffffff0a0b7836 */ /* 0x042fe20000000000 */
[----:B------:R-:W-:-:S04]  /*07c0*/  IADD3 R13, PT, PT, R10, -0x3, RZ ;  /* 0xfffffffd0a0d7810 */ /* 0x000fc80007ffe0ff */
[-C--:B------:R-:W-:Y:S02]  /*07d0*/  LEA.HI R13, R13, R10.reuse, RZ, 0x1c ;  /* 0x0000000a0d0d7211 */ /* 0x080fe400078fe0ff */
[----:B------:R-:W-:-:S03]  /*07e0*/  LEA.HI R11, R11, R10, RZ, 0x1c ;  /* 0x0000000a0b0b7211 */ /* 0x000fc600078fe0ff */
[----:B------:R-:W-:Y:S01]  /*07f0*/  IMAD R13, R13, 0x4, R4 ;  /* 0x000000040d0d7824 */ /* 0x000fe200078e0204 */
[----:B------:R-:W-:-:S05]  /*0800*/  LEA R11, R11, R4, 0x2 ;  /* 0x000000040b0b7211 */ /* 0x000fca00078e10ff */
[----:B------:R-:W-:Y:S04]  /*0810*/  LDS R13, [R13+-0xc] ;  /* 0xfffff4000d0d7984 */ /* 0x000fe80000000800 */
[----:B------:R-:W0:Y:S02]  /*0820*/  LDS R10, [R11+-0x4] ;  /* 0xfffffc000b0a7984 */ /* 0x000e240000000800 */
[----:B0-----:R-:W-:-:S05]  /*0830*/  FADD R10, R13, R10 ;  /* 0x0000000a0d0a7221 */ /* 0x001fca0000000000 */
[----:B------:R4:W-:Y:S02]  /*0840*/  STS [R11+-0x4], R10 ;  /* 0xfffffc0a0b007388 */ /* 0x0009e40000000800 */
.L_x_11:
[----:B------:R-:W-:Y:S05]  /*0850*/  BSYNC.RECONVERGENT B0 ;  /* 0x0000000000007941 */ /* 0x000fea0003800200 */
.L_x_10:
[----:B------:R-:W-:Y:S06]  /*0860*/  BAR.SYNC.DEFER_BLOCKING 0x0 ;  /* 0x0000000000007b1d */ /* 0x000fec0000010000 */
[----:B------:R-:W-:Y:S04]  /*0870*/  BSSY.RECONVERGENT B0, `(.L_x_12) ;  /* 0x000000d000007945 */ /* 0x000fe80003800200 */
[----:B------:R-:W-:Y:S05]  /*0880*/  @P3 BRA `(.L_x_13) ;  /* 0x00000000002c3947 */ /* 0x000fea0003800000 */
[----:B0-234-:R-:W-:-:S04]  /*0890*/  IMAD.SHL.U32 R10, R9, 0x8, RZ ;  /* 0x00000008090a7824 */ /* 0x01dfc800078e00ff */
[C---:B------:R-:W-:Y:S01]  /*08a0*/  VIADD R13, R10.reuse, 0xfffffffb ;  /* 0xfffffffb0a0d7836 */ /* 0x040fe20000000000 */
[----:B-1----:R-:W-:-:S04]  /*08b0*/  IADD3 R11, PT, PT, R10, -0x1, RZ ;  /* 0xffffffff0a0b7810 */ /* 0x002fc80007ffe0ff */
[-C--:B------:R-:W-:Y:S02]  /*08c0*/  LEA.HI R13, R13, R10.reuse, RZ, 0x1c ;  /* 0x0000000a0d0d7211 */ /* 0x080fe400078fe0ff */
[----:B------:R-:W-:-:S03]  /*08d0*/  LEA.HI R11, R11, R10, RZ, 0x1c ;  /* 0x0000000a0b0b7211 */ /* 0x000fc600078fe0ff */
[--C-:B------:R-:W-:Y:S02]  /*08e0*/  IMAD R13, R13, 0x4, R4.reuse ;  /* 0x000000040d0d7824 */ /* 0x100fe400078e0204 */
[----:B------:R-:W-:-:S04]  /*08f0*/  IMAD R11, R11, 0x4, R4 ;  /* 0x000000040b0b7824 */ /* 0x000fc800078e0204 */
[----:B------:R-:W-:Y:S04]  /*0900*/  LDS R13, [R13+-0x14] ;  /* 0xffffec000d0d7984 */ /* 0x000fe80000000800 */
[----:B------:R-:W0:Y:S02]  /*0910*/  LDS R10, [R11+-0x4] ;  /* 0xfffffc000b0a7984 */ /* 0x000e240000000800 */
[----:B0-----:R-:W-:-:S05]  /*0920*/  FADD R10, R13, R10 ;  /* 0x0000000a0d0a7221 */ /* 0x001fca0000000000 */
[----:B------:R0:W-:Y:S02]  /*0930*/  STS [R11+-0x4], R10 ;  /* 0xfffffc0a0b007388 */ /* 0x0001e40000000800 */
.L_x_13:
[----:B------:R-:W-:Y:S05]  /*0940*/  BSYNC.RECONVERGENT B0 ;  /* 0x0000000000007941 */ /* 0x000fea0003800200 */
.L_x_12:
[----:B------:R-:W-:Y:S01]  /*0950*/  BAR.SYNC.DEFER_BLOCKING 0x0 ;  /* 0x0000000000007b1d */ /* 0x000fe20000010000 */
[----:B------:R-:W-:-:S05]  /*0960*/  ISETP.GT.U32.AND P6, PT, R5, 0x1f, PT ;  /* 0x0000001f0500780c */ /* 0x000fca0003fc4070 */
[----:B------:R-:W-:Y:S08]  /*0970*/  BSSY.RECONVERGENT B0, `(.L_x_14) ;  /* 0x000000d000007945 */ /* 0x000ff00003800200 */
[----:B------:R-:W-:Y:S05]  /*0980*/  @P6 BRA `(.L_x_15) ;  /* 0x00000000002c6947 */ /* 0x000fea0003800000 */
[----:B0-234-:R-:W-:-:S05]  /*0990*/  SHF.L.U32 R10, R9, 0x4, RZ ;  /* 0x00000004090a7819 */ /* 0x01dfca00000006ff */
        /* <DEDUP_REMOVED lines=10> */
.L_x_15:
[----:B------:R-:W-:Y:S05]  /*0a40*/  BSYNC.RECONVERGENT B0 ;  /* 0x0000000000007941 */ /* 0x000fea0003800200 */
.L_x_14:
[----:B------:R-:W-:Y:S06]  /*0a50*/  BAR.SYNC.DEFER_BLOCKING 0x0 ;  /* 0x0000000000007b1d */ /* 0x000fec0000010000 */
[----:B------:R-:W-:Y:S04]  /*0a60*/  BSSY.RECONVERGENT B0, `(.L_x_16) ;  /* 0x000000d000007945 */ /* 0x000fe80003800200 */
[----:B------:R-:W-:Y:S05]  /*0a70*/  @P1 BRA `(.L_x_17) ;  /* 0x00000000002c1947 */ /* 0x000fea0003800000 */
[----:B0-234-:R-:W-:-:S04]  /*0a80*/  IMAD.SHL.U32 R10, R9, 0x20, RZ ;  /* 0x00000020090a7824 */ /* 0x01dfc800078e00ff */
        /* <DEDUP_REMOVED lines=10> */
.L_x_17:
[----:B------:R-:W-:Y:S05]  /*0b30*/  BSYNC.RECONVERGENT B0 ;  /* 0x0000000000007941 */ /* 0x000fea0003800200 */
.L_x_16:
        /* <DEDUP_REMOVED lines=14> */
.L_x_19:
[----:B------:R-:W-:Y:S05]  /*0c20*/  BSYNC.RECONVERGENT B0 ;  /* 0x0000000000007941 */ /* 0x000fea0003800200 */
.L_x_18:
        /* <DEDUP_REMOVED lines=15> */
.L_x_21:
[----:B------:R-:W-:Y:S05]  /*0d20*/  BSYNC.RECONVERGENT B0 ;  /* 0x0000000000007941 */ /* 0x000fea0003800200 */
.L_x_20:
[----:B------:R-:W-:Y:S01]  /*0d30*/  BAR.SYNC.DEFER_BLOCKING 0x0 ;  /* 0x0000000000007b1d */ /* 0x000fe20000010000 */
[----:B------:R-:W-:-:S05]  /*0d40*/  ISETP.GT.U32.AND P4, PT, R5, 0x1, PT ;  /* 0x000000010500780c */ /* 0x000fca0003f84070 */
[----:B------:R-:W-:Y:S08]  /*0d50*/  BSSY.RECONVERGENT B0, `(.L_x_22) ;  /* 0x000000d000007945 */ /* 0x000ff00003800200 */
        /* <DEDUP_REMOVED lines=12> */
.L_x_23:
[----:B------:R-:W-:Y:S05]  /*0e20*/  BSYNC.RECONVERGENT B0 ;  /* 0x0000000000007941 */ /* 0x000fea0003800200 */
.L_x_22:
[----:B------:R-:W-:Y:S01]  /*0e30*/  BAR.SYNC.DEFER_BLOCKING 0x0 ;  /* 0x0000000000007b1d */ /* 0x000fe20000010000 */
[----:B------:R-:W-:Y:S01]  /*0e40*/  ISETP.NE.AND P5, PT, R5, RZ, PT ;  /* 0x000000ff0500720c */ /* 0x000fe20003fa5270 */
[----:B0-234-:R-:W-:-:S06]  /*0e50*/  IMAD.IADD R10, R2, 0x1, R5 ;  /* 0x00000001020a7824 */ /* 0x01dfcc00078e0205 */
[----:B-1----:R-:W0:Y:S01]  /*0e60*/  LDC R11, c[0x0][0x390] ;  /* 0x0000e400ff0b7b82 */ /* 0x002e220000000800 */
[----:B------:R-:W-:Y:S01]  /*0e70*/  BSSY.RECONVERGENT B0, `(.L_x_24) ;  /* 0x0000011000007945 */ /* 0x000fe20003800200 */
[----:B------:R-:W-:-:S04]  /*0e80*/  IMAD.IADD R8, R10, 0x1, R8 ;  /* 0x000000010a087824 */ /* 0x000fc800078e0208 */
[----:B------:R-:W-:Y:S04]  /*0e90*/  @!P5 LDS R12, [R4+0x438] ;  /* 0x00043800040cd984 */ /* 0x000fe80000000800 */
[----:B------:R-:W1:Y:S02]  /*0ea0*/  @!P5 LDS R13, [R4+0x878] ;  /* 0x00087800040dd984 */ /* 0x000e640000000800 */
[----:B-1----:R-:W-:-:S05]  /*0eb0*/  @!P5 FADD R13, R12, R13 ;  /* 0x0000000d0c0dd221 */ /* 0x002fca0000000000 */
[----:B------:R1:W-:Y:S01]  /*0ec0*/  @!P5 STS [R4+0x878], R13 ;  /* 0x0008780d0400d388 */ /* 0x0003e20000000800 */
[----:B------:R-:W-:Y:S06]  /*0ed0*/  BAR.SYNC.DEFER_BLOCKING 0x0 ;  /* 0x0000000000007b1d */ /* 0x000fec0000010000 */
[----:B0-----:R-:W-:Y:S05]  /*0ee0*/  @P5 BRA `(.L_x_25) ;  /* 0x0000000000245947 */ /* 0x001fea0003800000 */
[----:B------:R-:W-:-:S04]  /*0ef0*/  IADD3 R12, PT, PT, R3, -0x1, RZ ;  /* 0xffffffff030c7810 */ /* 0x000fc80007ffe0ff */
[----:B-1----:R-:W-:-:S05]  /*0f00*/  LEA.HI R13, R12, R3, RZ, 0x1c ;  /* 0x000000030c0d7211 */ /* 0x002fca00078fe0ff */
[----:B------:R-:W-:-:S05]  /*0f10*/  IMAD R13, R13, 0x4, R4 ;  /* 0x000000040d0d7824 */ /* 0x000fca00078e0204 */
[----:B------:R-:W-:Y:S04]  /*0f20*/  STS [R13+-0x4], RZ ;  /* 0xfffffcff0d007388 */ /* 0x000fe80000000800 */
[----:B------:R-:W0:Y:S04]  /*0f30*/  LDS R15, [R4+0x878] ;  /* 0x00087800040f7984 */ /* 0x000e280000000800 */
[----:B------:R-:W1:Y:S04]  /*0f40*/  LDS R12, [R4+0x438] ;  /* 0x00043800040c7984 */ /* 0x000e680000000800 */
[----:B0-----:R0:W-:Y:S01]  /*0f50*/  STS [R4+0x438], R15 ;  /* 0x0004380f04007388 */ /* 0x0011e20000000800 */
[----:B-1----:R-:W-:-:S05]  /*0f60*/  FADD R17, R15, R12 ;  /* 0x0000000c0f117221 */ /* 0x002fca0000000000 */
[----:B------:R0:W-:Y:S02]  /*0f70*/  STS [R4+0x878], R17 ;  /* 0x0008781104007388 */ /* 0x0001e40000000800 */
.L_x_25:
[----:B------:R-:W-:Y:S05]  /*0f80*/  BSYNC.RECONVERGENT B0 ;  /* 0x0000000000007941 */ /* 0x000fea0003800200 */
.L_x_24:
[----:B------:R-:W-:Y:S06]  /*0f90*/  BAR.SYNC.DEFER_BLOCKING 0x0 ;  /* 0x0000000000007b1d */ /* 0x000fec0000010000 */
[----:B------:R-:W-:Y:S04]  /*0fa0*/  BSSY.RECONVERGENT B0, `(.L_x_26) ;  /* 0x000000e000007945 */ /* 0x000fe80003800200 */
[----:B------:R-:W-:Y:S05]  /*0fb0*/  @P4 BRA `(.L_x_27) ;  /* 0x0000000000304947 */ /* 0x000fea0003800000 */
[----:B------:R-:W-:-:S04]  /*0fc0*/  IMAD.SHL.U32 R12, R9, 0x100, RZ ;  /* 0x00000100090c7824 */ /* 0x000fc800078e00ff */
[C---:B0-----:R-:W-:Y:S01]  /*0fd0*/  VIADD R15, R12.reuse, 0xffffff7f ;  /* 0xffffff7f0c0f7836 */ /* 0x041fe20000000000 */
[----:B-1----:R-:W-:-:S04]  /*0fe0*/  IADD3 R13, PT, PT, R12, -0x1, RZ ;  /* 0xffffffff0c0d7810 */ /* 0x002fc80007ffe0ff */
[-C--:B------:R-:W-:Y:S02]  /*0ff0*/  LEA.HI R13, R13, R12.reuse, RZ, 0x1c ;  /* 0x0000000c0d0d7211 */ /* 0x080fe400078fe0ff */
[----:B------:R-:W-:-:S03]  /*1000*/  LEA.HI R15, R15, R12, RZ, 0x1c ;  /* 0x0000000c0f0f7211 */ /* 0x000fc600078fe0ff */
[----:B------:R-:W-:Y:S01]  /*1010*/  IMAD R14, R13, 0x4, R4 ;  /* 0x000000040d0e7824 */ /* 0x000fe200078e0204 */
[----:B------:R-:W-:-:S04]  /*1020*/  LEA R15, R15, R4, 0x2 ;  /* 0x000000040f0f7211 */ /* 0x000fc800078e10ff */
[----:B------:R-:W-:Y:S04]  /*1030*/  LDS R12, [R14+-0x4] ;  /* 0xfffffc000e0c7984 */ /* 0x000fe80000000800 */
[----:B------:R-:W0:Y:S02]  /*1040*/  LDS R13, [R15+-0x204] ;  /* 0xfffdfc000f0d7984 */ /* 0x000e240000000800 */
[----:B0-----:R-:W-:-:S05]  /*1050*/  FADD R13, R12, R13 ;  /* 0x0000000d0c0d7221 */ /* 0x001fca0000000000 */
[----:B------:R2:W-:Y:S04]  /*1060*/  STS [R14+-0x4], R13 ;  /* 0xfffffc0d0e007388 */ /* 0x0005e80000000800 */
[----:B------:R2:W-:Y:S02]  /*1070*/  STS [R15+-0x204], R12 ;  /* 0xfffdfc0c0f007388 */ /* 0x0005e40000000800 */
.L_x_27:
[----:B------:R-:W-:Y:S05]  /*1080*/  BSYNC.RECONVERGENT B0 ;  /* 0x0000000000007941 */ /* 0x000fea0003800200 */
.L_x_26:
[----:B------:R-:W-:Y:S06]  /*1090*/  BAR.SYNC.DEFER_BLOCKING 0x0 ;  /* 0x0000000000007b1d */ /* 0x000fec0000010000 */
[----:B------:R-:W-:Y:S04]  /*10a0*/  BSSY.RECONVERGENT B0, `(.L_x_28) ;  /* 0x000000e000007945 */ /* 0x000fe80003800200 */
[----:B------:R-:W-:Y:S05]  /*10b0*/  @P3 BRA `(.L_x_29) ;  /* 0x0000000000303947 */ /* 0x000fea0003800000 */
[----:B--2---:R-:W-:-:S04]  /*10c0*/  IMAD.SHL.U32 R12, R9, 0x80, RZ ;  /* 0x00000080090c7824 */ /* 0x004fc800078e00ff */
[C---:B-1----:R-:W-:Y:S01]  /*10d0*/  VIADD R13, R12.reuse, 0xffffffff ;  /* 0xffffffff0c0d7836 */ /* 0x042fe20000000000 */
[----:B0-----:R-:W-:-:S04]  /*10e0*/  IADD3 R15, PT, PT, R12, -0x41, RZ ;  /* 0xffffffbf0c0f7810 */ /* 0x001fc80007ffe0ff */
[-C--:B------:R-:W-:Y:S02]  /*10f0*/  LEA.HI R13, R13, R12.reuse, RZ, 0x1c ;  /* 0x0000000c0d0d7211 */ /* 0x080fe400078fe0ff */
[----:B------:R-:W-:-:S03]  /*1100*/  LEA.HI R15, R15, R12, RZ, 0x1c ;  /* 0x0000000c0f0f7211 */ /* 0x000fc600078fe0ff */
[--C-:B------:R-:W-:Y:S02]  /*1110*/  IMAD R14, R13, 0x4, R4.reuse ;  /* 0x000000040d0e7824 */ /* 0x100fe400078e0204 */
[----:B------:R-:W-:-:S03]  /*1120*/  IMAD R15, R15, 0x4, R4 ;  /* 0x000000040f0f7824 */ /* 0x000fc600078e0204 */
[----:B------:R-:W-:Y:S04]  /*1130*/  LDS R12, [R14+-0x4] ;  /* 0xfffffc000e0c7984 */ /* 0x000fe80000000800 */
[----:B------:R-:W0:Y:S02]  /*1140*/  LDS R13, [R15+-0x104] ;  /* 0xfffefc000f0d7984 */ /* 0x000e240000000800 */
[----:B0-----:R-:W-:-:S05]  /*1150*/  FADD R13, R12, R13 ;  /* 0x0000000d0c0d7221 */ /* 0x001fca0000000000 */
[----:B------:R3:W-:Y:S04]  /*1160*/  STS [R14+-0x4], R13 ;  /* 0xfffffc0d0e007388 */ /* 0x0007e80000000800 */
[----:B------:R3:W-:Y:S02]  /*1170*/  STS [R15+-0x104], R12 ;  /* 0xfffefc0c0f007388 */ /* 0x0007e40000000800 */
.L_x_29:
[----:B------:R-:W-:Y:S05]  /*1180*/  BSYNC.RECONVERGENT B0 ;  /* 0x0000000000007941 */ /* 0x000fea0003800200 */
.L_x_28:
[----:B------:R-:W-:Y:S06]  /*1190*/  BAR.SYNC.DEFER_BLOCKING 0x0 ;  /* 0x0000000000007b1d */ /* 0x000fec0000010000 */
[----:B------:R-:W-:Y:S04]  /*11a0*/  BSSY.RECONVERGENT B0, `(.L_x_30) ;  /* 0x000000e000007945 */ /* 0x000fe80003800200 */
[----:B------:R-:W-:Y:S05]  /*11b0*/  @P2 BRA `(.L_x_31) ;  /* 0x0000000000302947 */ /* 0x000fea0003800000 */
[----:B--23--:R-:W-:-:S05]  /*11c0*/  SHF.L.U32 R12, R9, 0x6, RZ ;  /* 0x00000006090c7819 */ /* 0x00cfca00000006ff */
[C---:B0-----:R-:W-:Y:S02]  /*11d0*/  VIADD R15, R12.reuse, 0xffffffdf ;  /* 0xffffffdf0c0f7836 */ /* 0x041fe40000000000 */
[----:B-1----:R-:W-:-:S03]  /*11e0*/  VIADD R13, R12, 0xffffffff ;  /* 0xffffffff0c0d7836 */ /* 0x002fc60000000000 */
        /* <DEDUP_REMOVED lines=9> */
.L_x_31:
[----:B------:R-:W-:Y:S05]  /*1280*/  BSYNC.RECONVERGENT B0 ;  /* 0x0000000000007941 */ /* 0x000fea0003800200 */
.L_x_30:
[----:B------:R-:W-:Y:S01]  /*1290*/  BAR.SYNC.DEFER_BLOCKING 0x0 ;  /* 0x0000000000007b1d */ /* 0x000fe20000010000 */
[----:B------:R-:W-:-:S05]  /*12a0*/  ISETP.GE.U32.AND P2, PT, R10, R11, PT ;  /* 0x0000000b0a00720c */ /* 0x000fca0003f46070 */
[----:B------:R-:W-:Y:S04]  /*12b0*/  BSSY.RECONVERGENT B0, `(.L_x_32) ;  /* 0x000000e000007945 */ /* 0x000fe80003800200 */
[----:B------:R-:W-:Y:S05]  /*12c0*/  @P1 BRA `(.L_x_33) ;  /* 0x0000000000301947 */ /* 0x000fea0003800000 */
[----:B--234-:R-:W-:-:S04]  /*12d0*/  IMAD.SHL.U32 R12, R9, 0x20, RZ ;  /* 0x00000020090c7824 */ /* 0x01cfc800078e00ff */
        /* <DEDUP_REMOVED lines=11> */
.L_x_33:
[----:B------:R-:W-:Y:S05]  /*1390*/  BSYNC.RECONVERGENT B0 ;  /* 0x0000000000007941 */ /* 0x000fea0003800200 */
.L_x_32:
[----:B------:R-:W-:Y:S01]  /*13a0*/  BAR.SYNC.DEFER_BLOCKING 0x0 ;  /* 0x0000000000007b1d */ /* 0x000fe20000010000 */
[----:B------:R-:W-:-:S05]  /*13b0*/  ISETP.GE.U32.AND P1, PT, R8, R11, PT ;  /* 0x0000000b0800720c */ /* 0x000fca0003f26070 */
        /* <DEDUP_REMOVED lines=14> */
.L_x_35:
[----:B------:R-:W-:Y:S05]  /*14a0*/  BSYNC.RECONVERGENT B0 ;  /* 0x0000000000007941 */ /* 0x000fea0003800200 */
.L_x_34:
[----:B------:R-:W-:Y:S01]  /*14b0*/  BAR.SYNC.DEFER_BLOCKING 0x0 ;  /* 0x0000000000007b1d */ /* 0x000fe20000010000 */
[----:B------:R-:W-:-:S05]  /*14c0*/  ISETP.GT.U32.AND P3, PT, R5, 0x3f, PT ;  /* 0x0000003f0500780c */ /* 0x000fca0003f64070 */
[----:B------:R-:W-:Y:S08]  /*14d0*/  BSSY.RECONVERGENT B0, `(.L_x_36) ;  /* 0x000000e000007945 */ /* 0x000ff00003800200 */
[----:B------:R-:W-:Y:S05]  /*14e0*/  @P3 BRA `(.L_x_37) ;  /* 0x0000000000303947 */ /* 0x000fea0003800000 */
[----:B0-234-:R-:W-:-:S04]  /*14f0*/  IMAD.SHL.U32 R12, R9, 0x8, RZ ;  /* 0x00000008090c7824 */ /* 0x01dfc800078e00ff */
[C---:B------:R-:W-:Y:S01]  /*1500*/  VIADD R15, R12.reuse, 0xfffffffb ;  /* 0xfffffffb0c0f7836 */ /* 0x040fe20000000000 */
        /* <DEDUP_REMOVED lines=10> */
.L_x_37:
[----:B------:R-:W-:Y:S05]  /*15b0*/  BSYNC.RECONVERGENT B0 ;  /* 0x0000000000007941 */ /* 0x000fea0003800200 */
.L_x_36:
[----:B------:R-:W-:Y:S01]  /*15c0*/  BAR.SYNC.DEFER_BLOCKING 0x0 ;  /* 0x0000000000007b1d */ /* 0x000fe20000010000 */
[----:B------:R-:W-:-:S05]  /*15d0*/  ISETP.GT.U32.AND P3, PT, R5, 0x7f, PT ;  /* 0x0000007f0500780c */ /* 0x000fca0003f64070 */
[----:B------:R-:W-:Y:S08]  /*15e0*/  BSSY.RECONVERGENT B0, `(.L_x_38) ;  /* 0x000000e000007945 */ /* 0x000ff00003800200 */
[----:B------:R-:W-:Y:S05]  /*15f0*/  @P3 BRA `(.L_x_39) ;  /* 0x0000000000303947 */ /* 0x000fea0003800000 */
[----:B0-234-:R-:W-:-:S04]  /*1600*/  SHF.L.U32 R12, R9, 0x2, RZ ;  /* 0x00000002090c7819 */ /* 0x01dfc800000006ff */
[C---:B------:R-:W-:Y:S01]  /*1610*/  IADD3 R15, PT, PT, R12.reuse, -0x3, RZ ;  /* 0xfffffffd0c0f7810 */ /* 0x040fe20007ffe0ff */
[----:B-1----:R-:W-:-:S03]  /*1620*/  VIADD R13, R12, 0xffffffff ;  /* 0xffffffff0c0d7836 */ /* 0x002fc60000000000 */
[-C--:B------:R-:W-:Y:S02]  /*1630*/  LEA.HI R15, R15, R12.reuse, RZ, 0x1c ;  /* 0x0000000c0f0f7211 */ /* 0x080fe400078fe0ff */
[----:B------:R-:W-:Y:S02]  /*1640*/  LEA.HI R13, R13, R12, RZ, 0x1c ;  /* 0x0000000c0d0d7211 */ /* 0x000fe400078fe0ff */
[----:B------:R-:W-:-:S03]  /*1650*/  LEA R15, R15, R4, 0x2 ;  /* 0x000000040f0f7211 */ /* 0x000fc600078e10ff */
[----:B------:R-:W-:Y:S02]  /*1660*/  IMAD R14, R13, 0x4, R4 ;  /* 0x000000040d0e7824 */ /* 0x000fe400078e0204 */
[----:B------:R-:W-:Y:S04]  /*1670*/  LDS R13, [R15+-0xc] ;  /* 0xfffff4000f0d7984 */ /* 0x000fe80000000800 */
[----:B------:R-:W0:Y:S02]  /*1680*/  LDS R12, [R14+-0x4] ;  /* 0xfffffc000e0c7984 */ /* 0x000e240000000800 */
[----:B0-----:R-:W-:-:S05]  /*1690*/  FADD R13, R12, R13 ;  /* 0x0000000d0c0d7221 */ /* 0x001fca0000000000 */
[----:B------:R0:W-:Y:S04]  /*16a0*/  STS [R14+-0x4], R13 ;  /* 0xfffffc0d0e007388 */ /* 0x0001e80000000800 */
[----:B------:R0:W-:Y:S02]  /*16b0*/  STS [R15+-0xc], R12 ;  /* 0xfffff40c0f007388 */ /* 0x0001e40000000800 */
.L_x_39:
[----:B------:R-:W-:Y:S05]  /*16c0*/  BSYNC.RECONVERGENT B0 ;  /* 0x0000000000007941 */ /* 0x000fea0003800200 */
.L_x_38:
[----:B------:R-:W-:Y:S01]  /*16d0*/  BAR.SYNC.DEFER_BLOCKING 0x0 ;  /* 0x0000000000007b1d */ /* 0x000fe20000010000 */
[----:B------:R-:W-:-:S05]  /*16e0*/  ISETP.GT.U32.AND P3, PT, R5, 0xff, PT ;  /* 0x000000ff0500780c */ /* 0x000fca0003f64070 */
[----:B------:R-:W-:Y:S08]  /*16f0*/  BSSY.RECONVERGENT B0, `(.L_x_40) ;  /* 0x000000e000007945 */ /* 0x000ff00003800200 */
[----:B------:R-:W-:Y:S05]  /*1700*/  @P3 BRA `(.L_x_41) ;  /* 0x0000000000303947 */ /* 0x000fea0003800000 */
[----:B------:R-:W-:-:S04]  /*1710*/  IMAD.SHL.U32 R9, R9, 0x2, RZ ;  /* 0x0000000209097824 */ /* 0x000fc800078e00ff */
[C---:B0-234-:R-:W-:Y:S01]  /*1720*/  VIADD R12, R9.reuse, 0xffffffff ;  /* 0xffffffff090c7836 */ /* 0x05dfe20000000000 */
[----:B------:R-:W-:-:S04]  /*1730*/  IADD3 R14, PT, PT, R9, -0x2, RZ ;  /* 0xfffffffe090e7810 */ /* 0x000fc80007ffe0ff */
[-C--:B------:R-:W-:Y:S02]  /*1740*/  LEA.HI R5, R14, R9.reuse, RZ, 0x1c ;  /* 0x000000090e057211 */ /* 0x080fe400078fe0ff */
[----:B------:R-:W-:Y:S02]  /*1750*/  LEA.HI R9, R12, R9, RZ, 0x1c ;  /* 0x000000090c097211 */ /* 0x000fe400078fe0ff */
[----:B-1----:R-:W-:-:S03]  /*1760*/  LEA R13, R5, R4, 0x2 ;  /* 0x00000004050d7211 */ /* 0x002fc600078e10ff */
[----:B------:R-:W-:Y:S02]  /*1770*/  IMAD R12, R9, 0x4, R4 ;  /* 0x00000004090c7824 */ /* 0x000fe400078e0204 */
[----:B------:R-:W-:Y:S04]  /*1780*/  LDS R5, [R13+-0x8] ;  /* 0xfffff8000d057984 */ /* 0x000fe80000000800 */
[----:B------:R-:W0:Y:S02]  /*1790*/  LDS R4, [R12+-0x4] ;  /* 0xfffffc000c047984 */ /* 0x000e240000000800 */
[----:B0-----:R-:W-:-:S05]  /*17a0*/  FADD R5, R4, R5 ;  /* 0x0000000504057221 */ /* 0x001fca0000000000 */
[----:B------:R0:W-:Y:S04]  /*17b0*/  STS [R12+-0x4], R5 ;  /* 0xfffffc050c007388 */ /* 0x0001e80000000800 */
[----:B------:R0:W-:Y:S02]  /*17c0*/  STS [R13+-0x8], R4 ;  /* 0xfffff8040d007388 */ /* 0x0001e40000000800 */
.L_x_41:
[----:B------:R-:W-:Y:S05]  /*17d0*/  BSYNC.RECONVERGENT B0 ;  /* 0x0000000000007941 */ /* 0x000fea0003800200 */
.L_x_40:
[----:B------:R-:W-:Y:S08]  /*17e0*/  BAR.SYNC.DEFER_BLOCKING 0x0 ;  /* 0x0000000000007b1d */ /* 0x000ff00000010000 */
[----:B01----:R-:W0:Y:S08]  /*17f0*/  @!P2 LDC.64 R4, c[0x0][0x380] ;  /* 0x0000e000ff04ab82 */ /* 0x003e300000000a00 */
[----:B--234-:R-:W1:Y:S01]  /*1800*/  @!P1 LDC.64 R12, c[0x0][0x380] ;  /* 0x0000e000ff0c9b82 */ /* 0x01ce620000000a00 */
[----:B------:R-:W2:Y:S04]  /*1810*/  @!P2 LDS R15, [R6] ;  /* 0x00000000060fa984 */ /* 0x000ea80000000800 */
[----:B------:R-:W3:Y:S01]  /*1820*/  @!P1 LDS R7, [R7] ;  /* 0x0000000007079984 */ /* 0x000ee20000000800 */
[----:B0-----:R-:W-:-:S04]  /*1830*/  @!P2 IMAD.WIDE.U32 R4, R10, 0x4, R4 ;  /* 0x000000040a04a825 */ /* 0x001fc800078e0004 */
[----:B-1----:R-:W-:Y:S01]  /*1840*/  @!P1 IMAD.WIDE.U32 R8, R8, 0x4, R12 ;  /* 0x0000000408089825 */ /* 0x002fe200078e000c */
[----:B--2---:R0:W-:Y:S04]  /*1850*/  @!P2 STG.E desc[UR8][R4.64], R15 ;  /* 0x0000000f0400a986 */ /* 0x0041e8000c101908 */
[----:B---3--:R0:W-:Y:S01]  /*1860*/  @!P1 STG.E desc[UR8][R8.64], R7 ;  /* 0x0000000708009986 */ /* 0x0081e2000c101908 */
[----:B------:R-:W-:Y:S06]  /*1870*/  BAR.SYNC.DEFER_BLOCKING 0x0 ;  /* 0x0000000000007b1d */ /* 0x000fec0000010000 */
[----:B------:R-:W-:Y:S05]  /*1880*/  @P5 EXIT ;  /* 0x000000000000594d */ /* 0x000fea0003800000 */
[----:B------:R-:W-:-:S13]  /*1890*/  LOP3.LUT P1, RZ, R11, 0x1ff, RZ, 0xc0, !PT ;  /* 0x000001ff0bff7812 */ /* 0x000fda000782c0ff */
[----:B------:R-:W-:Y:S05]  /*18a0*/  @!P1 BRA `(.L_x_42) ;  /* 0x0000000000789947 */ /* 0x000fea0003800000 */
[----:B------:R-:W-:Y:S05]  /*18b0*/  @P0 BRA `(.L_x_43) ;  /* 0x0000000000440947 */ /* 0x000fea0003800000 */
[----:B0-----:R-:W0:Y:S01]  /*18c0*/  LDC.64 R4, c[0x0][0x380] ;  /* 0x0000e000ff047b82 */ /* 0x001e220000000a00 */
[----:B------:R-:W-:Y:S02]  /*18d0*/  SHF.R.S32.HI R8, RZ, 0x1f, R11 ;  /* 0x0000001fff087819 */ /* 0x000fe4000001140b */
[----:B------:R-:W-:Y:S02]  /*18e0*/  IADD3 R3, PT, PT, R3, -0x1, R2 ;  /* 0xffffffff03037810 */ /* 0x000fe40007ffe002 */
[----:B------:R-:W-:-:S03]  /*18f0*/  LEA.HI R8, R8, R11, RZ, 0x9 ;  /* 0x0000000b08087211 */ /* 0x000fc600078f48ff */
[----:B------:R-:W1:Y:S01]  /*1900*/  LDC.64 R6, c[0x0][0x388] ;  /* 0x0000e200ff067b82 */ /* 0x000e620000000a00 */
[----:B------:R-:W-:-:S04]  /*1910*/  LOP3.LUT R8, R8, 0xfffffe00, RZ, 0xc0, !PT ;  /* 0xfffffe0008087812 */ /* 0x000fc800078ec0ff */
[----:B------:R-:W-:-:S04]  /*1920*/  IADD3 R11, PT, PT, R2, R11, -R8 ;  /* 0x0000000b020b7210 */ /* 0x000fc80007ffe808 */
[----:B------:R-:W-:Y:S01]  /*1930*/  IADD3 R11, PT, PT, R11, -0x1, RZ ;  /* 0xffffffff0b0b7810 */ /* 0x000fe20007ffe0ff */
[----:B0-----:R-:W-:-:S06]  /*1940*/  IMAD.WIDE.U32 R2, R3, 0x4, R4 ;  /* 0x0000000403027825 */ /* 0x001fcc00078e0004 */
[----:B------:R-:W2:Y:S01]  /*1950*/  LDG.E R2, desc[UR8][R2.64] ;  /* 0x0000000802027981 */ /* 0x000ea2000c1e1900 */
[----:B-1----:R-:W-:Y:S02]  /*1960*/  IMAD.WIDE.U32 R4, R11, 0x4, R6 ;  /* 0x000000040b047825 */ /* 0x002fe400078e0006 */
[----:B------:R-:W0:Y:S04]  /*1970*/  LDC.64 R6, c[0x0][0x398] ;  /* 0x0000e600ff067b82 */ /* 0x000e280000000a00 */
[----:B------:R-:W2:Y:S01]  /*1980*/  LDG.E R5, desc[UR8][R4.64] ;  /* 0x0000000804057981 */ /* 0x000ea2000c1e1900 */
[----:B0-----:R-:W-:-:S04]  /*1990*/  IMAD.WIDE.U32 R6, R0, 0x4, R6 ;  /* 0x0000000400067825 */ /* 0x001fc800078e0006 */
[----:B--2---:R-:W-:-:S05]  /*19a0*/  FADD R9, R2, R5 ;  /* 0x0000000502097221 */ /* 0x004fca0000000000 */
[----:B------:R-:W-:Y:S01]  /*19b0*/  STG.E desc[UR8][R6.64], R9 ;  /* 0x0000000906007986 */ /* 0x000fe2000c101908 */
[----:B------:R-:W-:Y:S05]  /*19c0*/  EXIT ;  /* 0x000000000000794d */ /* 0x000fea0003800000 */
.L_x_43:
[----:B0-----:R-:W0:Y:S01]  /*19d0*/  LDC.64 R4, c[0x0][0x380] ;  /* 0x0000e000ff047b82 */ /* 0x001e220000000a00 */
[----:B------:R-:W-:-:S07]  /*19e0*/  IADD3 R3, PT, PT, R3, -0x1, R2 ;  /* 0xffffffff03037810 */ /* 0x000fce0007ffe002 */
[----:B------:R-:W1:Y:S01]  /*19f0*/  LDC.64 R6, c[0x0][0x388] ;  /* 0x0000e200ff067b82 */ /* 0x000e620000000a00 */
        /* <DEDUP_REMOVED lines=9> */
.L_x_42:
        /* <DEDUP_REMOVED lines=12> */
.L_x_44:
        /* <DEDUP_REMOVED lines=11> */
.L_x_46:


//--------------------- .nv.shared.reserved.0     --------------------------
	.section	.nv.shared.reserved.0,"aw",@nobits
	.weak		__nv_reservedSMEM_offset_0_alias
	.size		__nv_reservedSMEM_offset_0_alias, 0, 64
	.other		__nv_reservedSMEM_offset_0_alias,@"STO_CUDA_RESERVED_SHARED STV_DEFAULT"
__nv_reservedSMEM_offset_0_alias:
	.zero		0
	.zero		64


//--------------------- .nv.shared._Z11kernal_scanPfS_iS_ --------------------------
	.section	.nv.shared._Z11kernal_scanPfS_iS_,"aw",@nobits
	.sectionflags	@""
	.align	4
.nv.shared._Z11kernal_scanPfS_iS_:
	.zero		3200


//--------------------- .nv.constant0._Z24kernal_constant_additionPfS_ --------------------------
	.section	.nv.constant0._Z24kernal_constant_additionPfS_,"a",@progbits
	.sectionflags	@""
	.align	4
.nv.constant0._Z24kernal_constant_additionPfS_:
	.zero		912


//--------------------- .nv.constant0._Z11kernal_scanPfS_iS_ --------------------------
	.section	.nv.constant0._Z11kernal_scanPfS_iS_,"a",@progbits
	.sectionflags	@""
	.align	4
.nv.constant0._Z11kernal_scanPfS_iS_:
	.zero		928


//--------------------- SYMBOLS --------------------------

	.type		.nv.reservedSmem.offset0,@object
	.size		.nv.reservedSmem.offset0,0x4
	.type		.nv.reservedSmem.cap,@object
	.size		.nv.reservedSmem.cap,0x4
